//
// Generated by NVIDIA NVVM Compiler
//
// Compiler Build ID: CL-36424714
// Cuda compilation tools, release 13.0, V13.0.88
// Based on NVVM 20.0.0
//

.version 9.0
.target sm_100
.address_size 64

	// .globl	_Z14random_shufflePi
.global .align 4 .b8 precalc_xorwow_matrix[102400];
.global .align 4 .b8 precalc_xorwow_offset_matrix[102400];
.global .align 4 .b8 mrg32k3aM1[2304];
.global .align 4 .b8 mrg32k3aM2[2304];
.global .align 4 .b8 mrg32k3aM1SubSeq[2016];
.global .align 4 .b8 mrg32k3aM2SubSeq[2016];
.global .align 4 .b8 mrg32k3aM1Seq[2304];
.global .align 4 .b8 mrg32k3aM2Seq[2304];
.const .align 8 .b8 __cr_lgamma_table[72];

.visible .entry _Z14random_shufflePi(
	.param .u64 .ptr .align 1 _Z14random_shufflePi_param_0
)
{
	.reg .pred 	%p<2>;
	.reg .b32 	%r<124>;
	.reg .b32 	%f<25>;
	.reg .b64 	%rd<24>;

	ld.param.u64 	%rd3, [_Z14random_shufflePi_param_0];
	cvta.to.global.u64 	%rd4, %rd3;
	mov.u32 	%r22, %ctaid.x;
	shl.b32 	%r23, %r22, 5;
	mov.u32 	%r24, %tid.x;
	add.s32 	%r25, %r23, %r24;
	mul.lo.s32 	%r26, %r25, 48;
	mul.wide.s32 	%rd5, %r26, 4;
	add.s64 	%rd1, %rd4, %rd5;
	// begin inline asm
	mov.u64 	%rd2, %clock64;
	// end inline asm
	cvt.s64.s32 	%rd6, %r25;
	add.s64 	%rd7, %rd2, %rd6;
	cvt.u32.u64 	%r27, %rd7;
	xor.b32  	%r28, %r27, -1429050551;
	mul.lo.s32 	%r29, %r28, 1099087573;
	{ .reg .b32 tmp; mov.b64 {tmp, %r30}, %rd7; }
	xor.b32  	%r31, %r30, -136515619;
	mul.lo.s32 	%r32, %r31, -1703105765;
	add.s32 	%r123, %r29, 5783321;
	xor.b32  	%r122, %r32, 88675123;
	add.s32 	%r121, %r32, 521288629;
	xor.b32  	%r120, %r29, 362436069;
	add.s32 	%r119, %r29, 123456789;
	mul.lo.s32 	%r33, %r31, 1703105765;
	sub.s32 	%r34, %r29, %r33;
	add.s32 	%r117, %r34, 6977678;
	mov.b32 	%r118, 6977678;
$L__BB0_1:
	shr.u32 	%r35, %r119, 2;
	xor.b32  	%r36, %r35, %r119;
	shl.b32 	%r37, %r123, 4;
	shl.b32 	%r38, %r36, 1;
	xor.b32  	%r39, %r37, %r38;
	xor.b32  	%r40, %r39, %r123;
	xor.b32  	%r41, %r40, %r36;
	shr.u32 	%r42, %r120, 2;
	xor.b32  	%r43, %r42, %r120;
	shl.b32 	%r44, %r41, 4;
	shl.b32 	%r45, %r43, 1;
	xor.b32  	%r46, %r45, %r44;
	xor.b32  	%r47, %r46, %r43;
	xor.b32  	%r48, %r47, %r41;
	shr.u32 	%r49, %r121, 2;
	xor.b32  	%r50, %r49, %r121;
	shl.b32 	%r51, %r48, 4;
	shl.b32 	%r52, %r50, 1;
	xor.b32  	%r53, %r51, %r52;
	xor.b32  	%r54, %r53, %r48;
	xor.b32  	%r55, %r54, %r50;
	shr.u32 	%r56, %r122, 2;
	xor.b32  	%r57, %r56, %r122;
	shl.b32 	%r58, %r55, 4;
	shl.b32 	%r59, %r57, 1;
	xor.b32  	%r60, %r59, %r58;
	xor.b32  	%r61, %r60, %r57;
	xor.b32  	%r119, %r61, %r55;
	shr.u32 	%r62, %r123, 2;
	xor.b32  	%r63, %r62, %r123;
	shl.b32 	%r64, %r119, 4;
	shl.b32 	%r65, %r63, 1;
	xor.b32  	%r66, %r64, %r65;
	xor.b32  	%r67, %r66, %r119;
	xor.b32  	%r120, %r67, %r63;
	shr.u32 	%r68, %r41, 2;
	xor.b32  	%r69, %r68, %r41;
	shl.b32 	%r70, %r120, 4;
	shl.b32 	%r71, %r69, 1;
	xor.b32  	%r72, %r71, %r70;
	xor.b32  	%r73, %r72, %r69;
	xor.b32  	%r121, %r73, %r120;
	shr.u32 	%r74, %r48, 2;
	xor.b32  	%r75, %r74, %r48;
	shl.b32 	%r76, %r121, 4;
	shl.b32 	%r77, %r75, 1;
	xor.b32  	%r78, %r76, %r77;
	xor.b32  	%r79, %r78, %r121;
	xor.b32  	%r122, %r79, %r75;
	shr.u32 	%r80, %r55, 2;
	xor.b32  	%r81, %r80, %r55;
	shl.b32 	%r82, %r122, 4;
	shl.b32 	%r83, %r81, 1;
	xor.b32  	%r84, %r83, %r82;
	xor.b32  	%r85, %r84, %r81;
	xor.b32  	%r123, %r85, %r122;
	add.s32 	%r86, %r117, %r123;
	add.s32 	%r87, %r117, %r41;
	cvt.rn.f32.u32 	%f1, %r87;
	fma.rn.f32 	%f2, %f1, 0f2F800000, 0f2F000000;
	mul.f32 	%f3, %f2, 0f42400000;
	cvt.rzi.s32.f32 	%r88, %f3;
	add.s32 	%r89, %r117, %r48;
	add.s32 	%r90, %r89, 362437;
	cvt.rn.f32.u32 	%f4, %r90;
	fma.rn.f32 	%f5, %f4, 0f2F800000, 0f2F000000;
	mul.f32 	%f6, %f5, 0f42400000;
	cvt.rzi.s32.f32 	%r91, %f6;
	mul.wide.s32 	%rd8, %r88, 4;
	add.s64 	%rd9, %rd1, %rd8;
	ld.global.u32 	%r92, [%rd9];
	mul.wide.s32 	%rd10, %r91, 4;
	add.s64 	%rd11, %rd1, %rd10;
	ld.global.u32 	%r93, [%rd11];
	st.global.u32 	[%rd9], %r93;
	st.global.u32 	[%rd11], %r92;
	add.s32 	%r94, %r117, %r55;
	add.s32 	%r95, %r94, 724874;
	cvt.rn.f32.u32 	%f7, %r95;
	fma.rn.f32 	%f8, %f7, 0f2F800000, 0f2F000000;
	mul.f32 	%f9, %f8, 0f42400000;
	cvt.rzi.s32.f32 	%r96, %f9;
	add.s32 	%r97, %r117, %r119;
	add.s32 	%r98, %r97, 1087311;
	cvt.rn.f32.u32 	%f10, %r98;
	fma.rn.f32 	%f11, %f10, 0f2F800000, 0f2F000000;
	mul.f32 	%f12, %f11, 0f42400000;
	cvt.rzi.s32.f32 	%r99, %f12;
	mul.wide.s32 	%rd12, %r96, 4;
	add.s64 	%rd13, %rd1, %rd12;
	ld.global.u32 	%r100, [%rd13];
	mul.wide.s32 	%rd14, %r99, 4;
	add.s64 	%rd15, %rd1, %rd14;
	ld.global.u32 	%r101, [%rd15];
	st.global.u32 	[%rd13], %r101;
	st.global.u32 	[%rd15], %r100;
	add.s32 	%r102, %r117, %r120;
	add.s32 	%r103, %r102, 1449748;
	cvt.rn.f32.u32 	%f13, %r103;
	fma.rn.f32 	%f14, %f13, 0f2F800000, 0f2F000000;
	mul.f32 	%f15, %f14, 0f42400000;
	cvt.rzi.s32.f32 	%r104, %f15;
	add.s32 	%r105, %r117, %r121;
	add.s32 	%r106, %r105, 1812185;
	cvt.rn.f32.u32 	%f16, %r106;
	fma.rn.f32 	%f17, %f16, 0f2F800000, 0f2F000000;
	mul.f32 	%f18, %f17, 0f42400000;
	cvt.rzi.s32.f32 	%r107, %f18;
	mul.wide.s32 	%rd16, %r104, 4;
	add.s64 	%rd17, %rd1, %rd16;
	ld.global.u32 	%r108, [%rd17];
	mul.wide.s32 	%rd18, %r107, 4;
	add.s64 	%rd19, %rd1, %rd18;
	ld.global.u32 	%r109, [%rd19];
	st.global.u32 	[%rd17], %r109;
	st.global.u32 	[%rd19], %r108;
	add.s32 	%r110, %r117, %r122;
	add.s32 	%r111, %r110, 2174622;
	cvt.rn.f32.u32 	%f19, %r111;
	fma.rn.f32 	%f20, %f19, 0f2F800000, 0f2F000000;
	mul.f32 	%f21, %f20, 0f42400000;
	cvt.rzi.s32.f32 	%r112, %f21;
	add.s32 	%r113, %r86, 2537059;
	cvt.rn.f32.u32 	%f22, %r113;
	fma.rn.f32 	%f23, %f22, 0f2F800000, 0f2F000000;
	mul.f32 	%f24, %f23, 0f42400000;
	cvt.rzi.s32.f32 	%r114, %f24;
	mul.wide.s32 	%rd20, %r112, 4;
	add.s64 	%rd21, %rd1, %rd20;
	ld.global.u32 	%r115, [%rd21];
	mul.wide.s32 	%rd22, %r114, 4;
	add.s64 	%rd23, %rd1, %rd22;
	ld.global.u32 	%r116, [%rd23];
	st.global.u32 	[%rd21], %r116;
	st.global.u32 	[%rd23], %r115;
	add.s32 	%r118, %r118, 2899496;
	add.s32 	%r117, %r117, 2899496;
	setp.ne.s32 	%p1, %r118, 41771630;
	@%p1 bra 	$L__BB0_1;
	ret;

}
	// .globl	_Z16calculate_scoresPiPdS0_S0_
.visible .entry _Z16calculate_scoresPiPdS0_S0_(
	.param .u64 .ptr .align 1 _Z16calculate_scoresPiPdS0_S0__param_0,
	.param .u64 .ptr .align 1 _Z16calculate_scoresPiPdS0_S0__param_1,
	.param .u64 .ptr .align 1 _Z16calculate_scoresPiPdS0_S0__param_2,
	.param .u64 .ptr .align 1 _Z16calculate_scoresPiPdS0_S0__param_3
)
{
	.reg .pred 	%p<2>;
	.reg .b32 	%r<23>;
	.reg .b64 	%rd<28>;
	.reg .b64 	%fd<16>;

	ld.param.u64 	%rd8, [_Z16calculate_scoresPiPdS0_S0__param_0];
	ld.param.u64 	%rd9, [_Z16calculate_scoresPiPdS0_S0__param_1];
	ld.param.u64 	%rd6, [_Z16calculate_scoresPiPdS0_S0__param_2];
	ld.param.u64 	%rd7, [_Z16calculate_scoresPiPdS0_S0__param_3];
	cvta.to.global.u64 	%rd1, %rd9;
	cvta.to.global.u64 	%rd10, %rd8;
	mov.u32 	%r9, %ctaid.x;
	shl.b32 	%r10, %r9, 5;
	mov.u32 	%r11, %tid.x;
	add.s32 	%r1, %r10, %r11;
	mul.lo.s32 	%r12, %r1, 48;
	mul.wide.s32 	%rd11, %r12, 4;
	add.s64 	%rd2, %rd10, %rd11;
	ld.global.u32 	%r2, [%rd2];
	add.s64 	%rd27, %rd2, 16;
	mov.f64 	%fd15, 0d0000000000000000;
	mov.b32 	%r22, 0;
	mov.u32 	%r21, %r2;
$L__BB1_1:
	ld.global.u32 	%r13, [%rd27+-12];
	mad.lo.s32 	%r14, %r21, 48, %r13;
	mul.wide.s32 	%rd12, %r14, 8;
	add.s64 	%rd13, %rd1, %rd12;
	ld.global.f64 	%fd5, [%rd13];
	add.f64 	%fd6, %fd15, %fd5;
	ld.global.u32 	%r15, [%rd27+-8];
	mad.lo.s32 	%r16, %r13, 48, %r15;
	mul.wide.s32 	%rd14, %r16, 8;
	add.s64 	%rd15, %rd1, %rd14;
	ld.global.f64 	%fd7, [%rd15];
	add.f64 	%fd8, %fd6, %fd7;
	ld.global.u32 	%r5, [%rd27+-4];
	mad.lo.s32 	%r17, %r15, 48, %r5;
	mul.wide.s32 	%rd16, %r17, 8;
	add.s64 	%rd17, %rd1, %rd16;
	ld.global.f64 	%fd9, [%rd17];
	add.f64 	%fd2, %fd8, %fd9;
	setp.eq.s32 	%p1, %r22, 44;
	@%p1 bra 	$L__BB1_3;
	add.s32 	%r22, %r22, 4;
	ld.global.u32 	%r21, [%rd27];
	mad.lo.s32 	%r18, %r5, 48, %r21;
	mul.wide.s32 	%rd18, %r18, 8;
	add.s64 	%rd19, %rd1, %rd18;
	ld.global.f64 	%fd10, [%rd19];
	add.f64 	%fd15, %fd2, %fd10;
	add.s64 	%rd27, %rd27, 16;
	bra.uni 	$L__BB1_1;
$L__BB1_3:
	cvta.to.global.u64 	%rd20, %rd7;
	cvta.to.global.u64 	%rd21, %rd6;
	ld.global.u32 	%r19, [%rd2+188];
	mad.lo.s32 	%r20, %r19, 48, %r2;
	mul.wide.s32 	%rd22, %r20, 8;
	add.s64 	%rd23, %rd1, %rd22;
	ld.global.f64 	%fd11, [%rd23];
	add.f64 	%fd12, %fd2, %fd11;
	mul.wide.s32 	%rd24, %r1, 8;
	add.s64 	%rd25, %rd20, %rd24;
	st.global.f64 	[%rd25], %fd12;
	mov.f64 	%fd13, 0d40C3880000000000;
	div.rn.f64 	%fd14, %fd13, %fd12;
	add.s64 	%rd26, %rd21, %rd24;
	st.global.f64 	[%rd26], %fd14;
	ret;

}
	// .globl	_Z13parallel_swapPiii
.visible .entry _Z13parallel_swapPiii(
	.param .u64 .ptr .align 1 _Z13parallel_swapPiii_param_0,
	.param .u32 _Z13parallel_swapPiii_param_1,
	.param .u32 _Z13parallel_swapPiii_param_2
)
{
	.reg .b32 	%r<8>;
	.reg .b64 	%rd<7>;

	ld.param.u64 	%rd1, [_Z13parallel_swapPiii_param_0];
	ld.param.u32 	%r1, [_Z13parallel_swapPiii_param_1];
	ld.param.u32 	%r2, [_Z13parallel_swapPiii_param_2];
	cvta.to.global.u64 	%rd2, %rd1;
	mov.u32 	%r3, %tid.x;
	mad.lo.s32 	%r4, %r1, 48, %r3;
	mul.wide.s32 	%rd3, %r4, 4;
	add.s64 	%rd4, %rd2, %rd3;
	ld.global.u32 	%r5, [%rd4];
	mad.lo.s32 	%r6, %r2, 48, %r3;
	mul.wide.s32 	%rd5, %r6, 4;
	add.s64 	%rd6, %rd2, %rd5;
	ld.global.u32 	%r7, [%rd6];
	st.global.u32 	[%rd4], %r7;
	st.global.u32 	[%rd6], %r5;
	ret;

}
	// .globl	_Z12genetic_stepPiPdS0_
.visible .entry _Z12genetic_stepPiPdS0_(
	.param .u64 .ptr .align 1 _Z12genetic_stepPiPdS0__param_0,
	.param .u64 .ptr .align 1 _Z12genetic_stepPiPdS0__param_1,
	.param .u64 .ptr .align 1 _Z12genetic_stepPiPdS0__param_2
)
{
	.reg .pred 	%p<26>;
	.reg .b16 	%rs<20>;
	.reg .b32 	%r<248>;
	.reg .b32 	%f<12>;
	.reg .b64 	%rd<49>;
	.reg .b64 	%fd<10>;

	ld.param.u64 	%rd11, [_Z12genetic_stepPiPdS0__param_0];
	ld.param.u64 	%rd12, [_Z12genetic_stepPiPdS0__param_1];
	ld.param.u64 	%rd13, [_Z12genetic_stepPiPdS0__param_2];
	mov.u32 	%r1, %ctaid.x;
	mov.u32 	%r94, %tid.x;
	shl.b32 	%r95, %r1, 8;
	shl.b32 	%r96, %r94, 5;
	add.s32 	%r2, %r95, %r96;
	setp.gt.s32 	%p1, %r2, 639999;
	@%p1 bra 	$L__BB3_29;
	cvta.to.global.u64 	%rd14, %rd11;
	cvta.to.global.u64 	%rd1, %rd12;
	mul.lo.s32 	%r98, %r2, 48;
	mul.wide.s32 	%rd15, %r98, 4;
	add.s64 	%rd2, %rd14, %rd15;
	cvt.s64.s32 	%rd3, %r2;
	mov.b32 	%r197, 0;
$L__BB3_2:
	mov.b32 	%r198, 0;
$L__BB3_3:
	cvt.u64.u32 	%rd16, %r198;
	add.s64 	%rd17, %rd3, %rd16;
	shl.b64 	%rd18, %rd17, 3;
	add.s64 	%rd4, %rd1, %rd18;
	ld.global.f64 	%fd1, [%rd4];
	add.s32 	%r5, %r198, 1;
	ld.global.f64 	%fd2, [%rd4+8];
	setp.geu.f64 	%p2, %fd1, %fd2;
	@%p2 bra 	$L__BB3_6;
	st.global.f64 	[%rd4], %fd2;
	st.global.f64 	[%rd4+8], %fd1;
	mul.lo.s32 	%r6, %r198, 48;
	mov.b32 	%r199, 0;
$L__BB3_5:
	add.s32 	%r101, %r199, %r6;
	mul.wide.u32 	%rd19, %r101, 4;
	add.s64 	%rd20, %rd2, %rd19;
	ld.global.u32 	%r102, [%rd20];
	ld.global.u32 	%r103, [%rd20+192];
	st.global.u32 	[%rd20], %r103;
	st.global.u32 	[%rd20+192], %r102;
	ld.global.u32 	%r104, [%rd20+4];
	ld.global.u32 	%r105, [%rd20+196];
	st.global.u32 	[%rd20+4], %r105;
	st.global.u32 	[%rd20+196], %r104;
	ld.global.u32 	%r106, [%rd20+8];
	ld.global.u32 	%r107, [%rd20+200];
	st.global.u32 	[%rd20+8], %r107;
	st.global.u32 	[%rd20+200], %r106;
	ld.global.u32 	%r108, [%rd20+12];
	ld.global.u32 	%r109, [%rd20+204];
	st.global.u32 	[%rd20+12], %r109;
	st.global.u32 	[%rd20+204], %r108;
	ld.global.u32 	%r110, [%rd20+16];
	ld.global.u32 	%r111, [%rd20+208];
	st.global.u32 	[%rd20+16], %r111;
	st.global.u32 	[%rd20+208], %r110;
	ld.global.u32 	%r112, [%rd20+20];
	ld.global.u32 	%r113, [%rd20+212];
	st.global.u32 	[%rd20+20], %r113;
	st.global.u32 	[%rd20+212], %r112;
	ld.global.u32 	%r114, [%rd20+24];
	ld.global.u32 	%r115, [%rd20+216];
	st.global.u32 	[%rd20+24], %r115;
	st.global.u32 	[%rd20+216], %r114;
	ld.global.u32 	%r116, [%rd20+28];
	ld.global.u32 	%r117, [%rd20+220];
	st.global.u32 	[%rd20+28], %r117;
	st.global.u32 	[%rd20+220], %r116;
	ld.global.u32 	%r118, [%rd20+32];
	ld.global.u32 	%r119, [%rd20+224];
	st.global.u32 	[%rd20+32], %r119;
	st.global.u32 	[%rd20+224], %r118;
	ld.global.u32 	%r120, [%rd20+36];
	ld.global.u32 	%r121, [%rd20+228];
	st.global.u32 	[%rd20+36], %r121;
	st.global.u32 	[%rd20+228], %r120;
	ld.global.u32 	%r122, [%rd20+40];
	ld.global.u32 	%r123, [%rd20+232];
	st.global.u32 	[%rd20+40], %r123;
	st.global.u32 	[%rd20+232], %r122;
	ld.global.u32 	%r124, [%rd20+44];
	ld.global.u32 	%r125, [%rd20+236];
	st.global.u32 	[%rd20+44], %r125;
	st.global.u32 	[%rd20+236], %r124;
	ld.global.u32 	%r126, [%rd20+48];
	ld.global.u32 	%r127, [%rd20+240];
	st.global.u32 	[%rd20+48], %r127;
	st.global.u32 	[%rd20+240], %r126;
	ld.global.u32 	%r128, [%rd20+52];
	ld.global.u32 	%r129, [%rd20+244];
	st.global.u32 	[%rd20+52], %r129;
	st.global.u32 	[%rd20+244], %r128;
	ld.global.u32 	%r130, [%rd20+56];
	ld.global.u32 	%r131, [%rd20+248];
	st.global.u32 	[%rd20+56], %r131;
	st.global.u32 	[%rd20+248], %r130;
	ld.global.u32 	%r132, [%rd20+60];
	ld.global.u32 	%r133, [%rd20+252];
	st.global.u32 	[%rd20+60], %r133;
	st.global.u32 	[%rd20+252], %r132;
	add.s32 	%r199, %r199, 16;
	setp.ne.s32 	%p3, %r199, 48;
	@%p3 bra 	$L__BB3_5;
$L__BB3_6:
	setp.ne.s32 	%p4, %r5, 31;
	mov.u32 	%r198, %r5;
	@%p4 bra 	$L__BB3_3;
	add.s32 	%r197, %r197, 1;
	setp.ne.s32 	%p5, %r197, 32;
	@%p5 bra 	$L__BB3_2;
	cvta.to.global.u64 	%rd5, %rd13;
	add.s32 	%r138, %r1, 1;
	cvt.rn.f64.u32 	%fd4, %r138;
	mul.f64 	%fd5, %fd4, 0d3FC999999999999A;
	div.rn.f64 	%fd6, %fd5, 0d40D3880000000000;
	add.f64 	%fd3, %fd6, 0d3FE6666666666666;
	// begin inline asm
	mov.u64 	%rd21, %clock64;
	// end inline asm
	cvt.u64.u32 	%rd6, %r1;
	add.s64 	%rd22, %rd21, %rd6;
	cvt.u32.u64 	%r139, %rd22;
	xor.b32  	%r140, %r139, -1429050551;
	mul.lo.s32 	%r141, %r140, 1099087573;
	{ .reg .b32 tmp; mov.b64 {tmp, %r142}, %rd22; }
	xor.b32  	%r143, %r142, -136515619;
	mul.lo.s32 	%r144, %r143, -1703105765;
	add.s32 	%r145, %r141, %r144;
	add.s32 	%r205, %r145, 6615241;
	add.s32 	%r210, %r141, 123456789;
	xor.b32  	%r209, %r141, 362436069;
	add.s32 	%r208, %r144, 521288629;
	xor.b32  	%r207, %r144, 88675123;
	add.s32 	%r206, %r141, 5783321;
	mov.b32 	%r246, 0;
	mov.b32 	%r247, 31;
	mov.b32 	%r212, 22;
	mov.b32 	%r213, 10;
	mov.u32 	%r211, %r246;
$L__BB3_9:
	mov.u32 	%r23, %r209;
	mov.u32 	%r209, %r208;
	mov.u32 	%r208, %r207;
	mov.u32 	%r207, %r206;
	setp.lt.s32 	%p6, %r246, %r213;
	@%p6 bra 	$L__BB3_11;
	setp.eq.s32 	%p7, %r213, 30;
	add.s32 	%r146, %r212, -2;
	add.s32 	%r147, %r213, 2;
	selp.b32 	%r211, 0, %r211, %p7;
	selp.b32 	%r212, %r212, %r146, %p7;
	selp.b32 	%r213, 30, %r147, %p7;
$L__BB3_11:
	rem.s32 	%r33, %r211, %r212;
	shr.u32 	%r148, %r210, 2;
	xor.b32  	%r149, %r148, %r210;
	shl.b32 	%r150, %r207, 4;
	shl.b32 	%r151, %r149, 1;
	xor.b32  	%r152, %r150, %r151;
	xor.b32  	%r153, %r152, %r207;
	xor.b32  	%r206, %r153, %r149;
	add.s32 	%r205, %r205, 362437;
	add.s32 	%r154, %r206, %r205;
	cvt.rn.f32.u32 	%f1, %r154;
	fma.rn.f32 	%f2, %f1, 0f2F800000, 0f2F000000;
	cvt.f64.f32 	%fd7, %f2;
	setp.leu.f64 	%p8, %fd3, %fd7;
	@%p8 bra 	$L__BB3_28;
	mul.lo.s32 	%r157, %r33, 48;
	mul.wide.s32 	%rd24, %r157, 4;
	add.s64 	%rd7, %rd2, %rd24;
	mul.lo.s32 	%r158, %r247, 48;
	mul.wide.s32 	%rd25, %r158, 4;
	add.s64 	%rd8, %rd2, %rd25;
	// begin inline asm
	mov.u64 	%rd23, %clock64;
	// end inline asm
	add.s64 	%rd26, %rd23, %rd6;
	cvt.u32.u64 	%r159, %rd26;
	xor.b32  	%r160, %r159, -1429050551;
	mul.lo.s32 	%r161, %r160, 1099087573;
	{ .reg .b32 tmp; mov.b64 {tmp, %r162}, %rd26; }
	xor.b32  	%r163, %r162, -136515619;
	mul.lo.s32 	%r164, %r163, -1703105765;
	add.s32 	%r165, %r161, 123456789;
	xor.b32  	%r240, %r161, 362436069;
	add.s32 	%r241, %r164, 521288629;
	xor.b32  	%r242, %r164, 88675123;
	add.s32 	%r243, %r161, 5783321;
	shr.u32 	%r166, %r165, 2;
	xor.b32  	%r167, %r166, %r165;
	shl.b32 	%r168, %r243, 4;
	shl.b32 	%r169, %r167, 1;
	xor.b32  	%r170, %r168, %r169;
	xor.b32  	%r171, %r170, %r243;
	xor.b32  	%r244, %r171, %r167;
	add.s32 	%r172, %r161, %r164;
	add.s32 	%r239, %r172, 6977678;
	add.s32 	%r173, %r244, %r239;
	cvt.rn.f32.u32 	%f3, %r173;
	fma.rn.f32 	%f4, %f3, 0f2F800000, 0f2F000000;
	mul.f32 	%f5, %f4, 0f42400000;
	cvt.rzi.s32.f32 	%r174, %f5;
	mul.wide.s32 	%rd27, %r174, 4;
	add.s64 	%rd28, %rd7, %rd27;
	ld.global.u32 	%r245, [%rd28];
	st.global.u32 	[%rd8], %r245;
	mov.b32 	%r216, 0;
	mov.b32 	%r215, 1;
$L__BB3_13:
	mov.u32 	%r49, %r241;
	mov.u32 	%r48, %r242;
	mov.u32 	%r47, %r243;
	mov.u32 	%r46, %r244;
	mov.u32 	%r45, %r216;
	mov.u32 	%r216, %r215;
	mov.u32 	%r43, %r245;
	cvt.u64.u32 	%rd29, %r45;
	mul.wide.u32 	%rd30, %r45, 4;
	add.s64 	%rd31, %rd7, %rd30;
	ld.global.u32 	%r52, [%rd31];
	mad.lo.s32 	%r175, %r33, 48, 48;
	cvt.s64.s32 	%rd32, %r175;
	add.s64 	%rd33, %rd29, %rd32;
	shl.b64 	%rd34, %rd33, 2;
	add.s64 	%rd35, %rd2, %rd34;
	ld.global.u32 	%r53, [%rd35];
	neg.s32 	%r223, %r216;
	mov.b16 	%rs16, 0;
	mov.u64 	%rd48, %rd8;
	mov.u16 	%rs17, %rs16;
	bra.uni 	$L__BB3_15;
$L__BB3_14:
	add.s32 	%r223, %r223, 1;
	setp.eq.s32 	%p14, %r223, 0;
	add.s64 	%rd48, %rd48, 4;
	mov.u16 	%rs18, %rs17;
	mov.u16 	%rs19, %rs16;
	@%p14 bra 	$L__BB3_16;
$L__BB3_15:
	ld.global.u32 	%r176, [%rd48];
	setp.eq.s32 	%p9, %r176, %r52;
	selp.b16 	%rs17, 1, %rs17, %p9;
	and.b16  	%rs9, %rs17, 255;
	setp.eq.s32 	%p10, %r176, %r53;
	selp.b16 	%rs16, 1, %rs16, %p10;
	and.b16  	%rs11, %rs16, 255;
	setp.eq.s16 	%p11, %rs9, 0;
	setp.eq.s16 	%p12, %rs11, 0;
	mov.b16 	%rs18, 1;
	or.pred  	%p13, %p11, %p12;
	mov.u16 	%rs19, %rs18;
	@%p13 bra 	$L__BB3_14;
$L__BB3_16:
	and.b16  	%rs12, %rs18, 255;
	setp.eq.s16 	%p15, %rs12, 0;
	and.b16  	%rs13, %rs19, 255;
	setp.eq.s16 	%p16, %rs13, 0;
	or.pred  	%p17, %p15, %p16;
	@%p17 bra 	$L__BB3_23;
	shr.u32 	%r180, %r240, 2;
	xor.b32  	%r181, %r180, %r240;
	shl.b32 	%r182, %r46, 4;
	shl.b32 	%r183, %r181, 1;
	xor.b32  	%r184, %r183, %r182;
	xor.b32  	%r185, %r184, %r181;
	xor.b32  	%r244, %r185, %r46;
	add.s32 	%r239, %r239, 362437;
	add.s32 	%r186, %r244, %r239;
	cvt.rn.f32.u32 	%f6, %r186;
	fma.rn.f32 	%f7, %f6, 0f2F800000, 0f2F000000;
	mul.f32 	%f8, %f7, 0f42400000;
	cvt.rzi.s32.f32 	%r187, %f8;
	mul.wide.s32 	%rd40, %r187, 4;
	add.s64 	%rd41, %rd7, %rd40;
	ld.global.u32 	%r245, [%rd41];
	mov.u32 	%r243, %r46;
	mov.u32 	%r242, %r47;
	mov.u32 	%r241, %r48;
	mov.u32 	%r240, %r49;
$L__BB3_18:
	mov.u32 	%r60, %r245;
	mov.b32 	%r231, 0;
	bra.uni 	$L__BB3_20;
$L__BB3_19:
	add.s32 	%r231, %r231, 1;
	setp.eq.s32 	%p22, %r231, %r216;
	mov.u32 	%r245, %r60;
	@%p22 bra 	$L__BB3_22;
$L__BB3_20:
	mul.wide.u32 	%rd42, %r231, 4;
	add.s64 	%rd43, %rd8, %rd42;
	ld.global.u32 	%r69, [%rd43];
	setp.ne.s32 	%p21, %r69, %r60;
	@%p21 bra 	$L__BB3_19;
	shr.u32 	%r189, %r240, 2;
	xor.b32  	%r190, %r189, %r240;
	shl.b32 	%r191, %r244, 4;
	shl.b32 	%r192, %r190, 1;
	xor.b32  	%r193, %r192, %r191;
	xor.b32  	%r194, %r193, %r190;
	xor.b32  	%r70, %r194, %r244;
	add.s32 	%r239, %r239, 362437;
	add.s32 	%r195, %r70, %r239;
	cvt.rn.f32.u32 	%f9, %r195;
	fma.rn.f32 	%f10, %f9, 0f2F800000, 0f2F000000;
	mul.f32 	%f11, %f10, 0f42400000;
	cvt.rzi.s32.f32 	%r196, %f11;
	mul.wide.s32 	%rd44, %r196, 4;
	add.s64 	%rd45, %rd7, %rd44;
	ld.global.u32 	%r245, [%rd45];
	mov.u32 	%r240, %r241;
	mov.u32 	%r241, %r242;
	mov.u32 	%r242, %r243;
	mov.u32 	%r243, %r244;
	mov.u32 	%r244, %r70;
$L__BB3_22:
	setp.eq.s32 	%p23, %r69, %r60;
	@%p23 bra 	$L__BB3_18;
	bra.uni 	$L__BB3_26;
$L__BB3_23:
	setp.ne.s16 	%p18, %rs12, 0;
	mov.u32 	%r241, %r49;
	mov.u32 	%r242, %r48;
	mov.u32 	%r243, %r47;
	mov.u32 	%r244, %r46;
	mov.u32 	%r245, %r53;
	@%p18 bra 	$L__BB3_26;
	setp.ne.s16 	%p19, %rs13, 0;
	mov.u32 	%r241, %r49;
	mov.u32 	%r242, %r48;
	mov.u32 	%r243, %r47;
	mov.u32 	%r244, %r46;
	mov.u32 	%r245, %r52;
	@%p19 bra 	$L__BB3_26;
	mul.lo.s32 	%r177, %r43, 48;
	add.s32 	%r178, %r177, %r52;
	mul.wide.s32 	%rd36, %r178, 8;
	add.s64 	%rd37, %rd5, %rd36;
	ld.global.f64 	%fd8, [%rd37];
	add.s32 	%r179, %r53, %r177;
	mul.wide.s32 	%rd38, %r179, 8;
	add.s64 	%rd39, %rd5, %rd38;
	ld.global.f64 	%fd9, [%rd39];
	setp.gtu.f64 	%p20, %fd8, %fd9;
	selp.b32 	%r245, %r53, %r52, %p20;
	mov.u32 	%r241, %r49;
	mov.u32 	%r242, %r48;
	mov.u32 	%r243, %r47;
	mov.u32 	%r244, %r46;
$L__BB3_26:
	mul.wide.u32 	%rd46, %r216, 4;
	add.s64 	%rd47, %rd8, %rd46;
	st.global.u32 	[%rd47], %r245;
	add.s32 	%r215, %r216, 1;
	setp.ne.s32 	%p24, %r216, 47;
	@%p24 bra 	$L__BB3_13;
	add.s32 	%r246, %r246, 1;
	add.s32 	%r247, %r247, -1;
$L__BB3_28:
	add.s32 	%r211, %r33, 2;
	setp.lt.s32 	%p25, %r246, 31;
	mov.u32 	%r210, %r23;
	@%p25 bra 	$L__BB3_9;
$L__BB3_29:
	ret;

}
	// .globl	_Z8mutationPi
.visible .entry _Z8mutationPi(
	.param .u64 .ptr .align 1 _Z8mutationPi_param_0
)
{
	.reg .pred 	%p<3>;
	.reg .b32 	%r<48>;
	.reg .b32 	%f<6>;
	.reg .b64 	%rd<10>;
	.reg .b64 	%fd<6>;

	ld.param.u64 	%rd1, [_Z8mutationPi_param_0];
	mov.u32 	%r1, %ctaid.x;
	shl.b32 	%r6, %r1, 5;
	mov.u32 	%r7, %tid.x;
	add.s32 	%r2, %r6, %r7;
	and.b32  	%r8, %r7, 31;
	setp.eq.s32 	%p1, %r8, 0;
	@%p1 bra 	$L__BB4_3;
	add.s32 	%r9, %r1, 1;
	cvt.rn.f64.u32 	%fd1, %r9;
	mul.f64 	%fd2, %fd1, 0d3FC999999999999A;
	div.rn.f64 	%fd3, %fd2, 0d40D3880000000000;
	add.f64 	%fd4, %fd3, 0d3FD3333333333333;
	// begin inline asm
	mov.u64 	%rd2, %clock64;
	// end inline asm
	cvt.s64.s32 	%rd3, %r2;
	add.s64 	%rd4, %rd2, %rd3;
	cvt.u32.u64 	%r10, %rd4;
	xor.b32  	%r11, %r10, -1429050551;
	mul.lo.s32 	%r3, %r11, 1099087573;
	{ .reg .b32 tmp; mov.b64 {tmp, %r12}, %rd4; }
	xor.b32  	%r13, %r12, -136515619;
	mad.lo.s32 	%r14, %r13, -1703105765, %r3;
	add.s32 	%r4, %r14, 6615241;
	add.s32 	%r15, %r3, 123456789;
	add.s32 	%r16, %r3, 5783321;
	shr.u32 	%r17, %r15, 2;
	xor.b32  	%r18, %r17, %r15;
	shl.b32 	%r19, %r16, 4;
	shl.b32 	%r20, %r18, 1;
	xor.b32  	%r21, %r19, %r20;
	xor.b32  	%r22, %r21, %r16;
	xor.b32  	%r5, %r22, %r18;
	add.s32 	%r23, %r4, %r5;
	add.s32 	%r24, %r23, 362437;
	cvt.rn.f32.u32 	%f1, %r24;
	fma.rn.f32 	%f2, %f1, 0f2F800000, 0f2F000000;
	cvt.f64.f32 	%fd5, %f2;
	setp.leu.f64 	%p2, %fd4, %fd5;
	@%p2 bra 	$L__BB4_3;
	cvta.to.global.u64 	%rd5, %rd1;
	xor.b32  	%r25, %r3, 362436069;
	shr.u32 	%r26, %r25, 2;
	xor.b32  	%r27, %r26, %r25;
	shl.b32 	%r28, %r5, 4;
	shl.b32 	%r29, %r27, 1;
	xor.b32  	%r30, %r29, %r28;
	xor.b32  	%r31, %r30, %r27;
	xor.b32  	%r32, %r31, %r5;
	add.s32 	%r33, %r4, %r32;
	add.s32 	%r34, %r33, 724874;
	cvt.rn.f32.u32 	%f3, %r34;
	fma.rn.f32 	%f4, %f3, 0f2F800000, 0f2F000000;
	mul.f32 	%f5, %f4, 0f42400000;
	cvt.rzi.s32.f32 	%r35, %f5;
	add.s32 	%r36, %r35, 1;
	mul.hi.s32 	%r37, %r36, 715827883;
	shr.u32 	%r38, %r37, 31;
	shr.u32 	%r39, %r37, 3;
	add.s32 	%r40, %r39, %r38;
	mul.lo.s32 	%r41, %r40, 48;
	sub.s32 	%r42, %r36, %r41;
	mul.lo.s32 	%r43, %r2, 48;
	add.s32 	%r44, %r35, %r43;
	mul.wide.s32 	%rd6, %r44, 4;
	add.s64 	%rd7, %rd5, %rd6;
	ld.global.u32 	%r45, [%rd7];
	add.s32 	%r46, %r42, %r43;
	mul.wide.s32 	%rd8, %r46, 4;
	add.s64 	%rd9, %rd5, %rd8;
	ld.global.u32 	%r47, [%rd9];
	st.global.u32 	[%rd7], %r47;
	st.global.u32 	[%rd9], %r45;
$L__BB4_3:
	ret;

}
	// .globl	_Z9migrationPi
.visible .entry _Z9migrationPi(
	.param .u64 .ptr .align 1 _Z9migrationPi_param_0
)
{
	.reg .pred 	%p<4>;
	.reg .b32 	%r<63>;
	.reg .b64 	%rd<8>;

	ld.param.u64 	%rd2, [_Z9migrationPi_param_0];
	mov.u32 	%r14, %ctaid.x;
	shl.b32 	%r15, %r14, 3;
	mov.u32 	%r16, %tid.x;
	add.s32 	%r1, %r15, %r16;
	setp.gt.s32 	%p1, %r1, 19999;
	@%p1 bra 	$L__BB5_5;
	add.s32 	%r18, %r1, 1;
	mul.hi.s32 	%r19, %r18, 1759218605;
	shr.u32 	%r20, %r19, 31;
	shr.s32 	%r21, %r19, 13;
	add.s32 	%r22, %r21, %r20;
	mul.lo.s32 	%r23, %r22, 20000;
	sub.s32 	%r24, %r18, %r23;
	mul.lo.s32 	%r2, %r1, 1536;
	mad.lo.s32 	%r3, %r24, 1536, 1344;
	cvta.to.global.u64 	%rd3, %rd2;
	add.s64 	%rd1, %rd3, 32;
	mov.b32 	%r59, 0;
$L__BB5_2:
	mul.lo.s32 	%r26, %r59, 48;
	add.s32 	%r61, %r26, %r2;
	add.s32 	%r60, %r3, %r26;
	mov.b32 	%r62, 0;
$L__BB5_3:
	mul.wide.s32 	%rd4, %r61, 4;
	add.s64 	%rd5, %rd1, %rd4;
	mul.wide.s32 	%rd6, %r60, 4;
	add.s64 	%rd7, %rd1, %rd6;
	ld.global.u32 	%r27, [%rd5+-32];
	ld.global.u32 	%r28, [%rd7+-32];
	st.global.u32 	[%rd5+-32], %r28;
	st.global.u32 	[%rd7+-32], %r27;
	ld.global.u32 	%r29, [%rd5+-28];
	ld.global.u32 	%r30, [%rd7+-28];
	st.global.u32 	[%rd5+-28], %r30;
	st.global.u32 	[%rd7+-28], %r29;
	ld.global.u32 	%r31, [%rd5+-24];
	ld.global.u32 	%r32, [%rd7+-24];
	st.global.u32 	[%rd5+-24], %r32;
	st.global.u32 	[%rd7+-24], %r31;
	ld.global.u32 	%r33, [%rd5+-20];
	ld.global.u32 	%r34, [%rd7+-20];
	st.global.u32 	[%rd5+-20], %r34;
	st.global.u32 	[%rd7+-20], %r33;
	ld.global.u32 	%r35, [%rd5+-16];
	ld.global.u32 	%r36, [%rd7+-16];
	st.global.u32 	[%rd5+-16], %r36;
	st.global.u32 	[%rd7+-16], %r35;
	ld.global.u32 	%r37, [%rd5+-12];
	ld.global.u32 	%r38, [%rd7+-12];
	st.global.u32 	[%rd5+-12], %r38;
	st.global.u32 	[%rd7+-12], %r37;
	ld.global.u32 	%r39, [%rd5+-8];
	ld.global.u32 	%r40, [%rd7+-8];
	st.global.u32 	[%rd5+-8], %r40;
	st.global.u32 	[%rd7+-8], %r39;
	ld.global.u32 	%r41, [%rd5+-4];
	ld.global.u32 	%r42, [%rd7+-4];
	st.global.u32 	[%rd5+-4], %r42;
	st.global.u32 	[%rd7+-4], %r41;
	ld.global.u32 	%r43, [%rd5];
	ld.global.u32 	%r44, [%rd7];
	st.global.u32 	[%rd5], %r44;
	st.global.u32 	[%rd7], %r43;
	ld.global.u32 	%r45, [%rd5+4];
	ld.global.u32 	%r46, [%rd7+4];
	st.global.u32 	[%rd5+4], %r46;
	st.global.u32 	[%rd7+4], %r45;
	ld.global.u32 	%r47, [%rd5+8];
	ld.global.u32 	%r48, [%rd7+8];
	st.global.u32 	[%rd5+8], %r48;
	st.global.u32 	[%rd7+8], %r47;
	ld.global.u32 	%r49, [%rd5+12];
	ld.global.u32 	%r50, [%rd7+12];
	st.global.u32 	[%rd5+12], %r50;
	st.global.u32 	[%rd7+12], %r49;
	ld.global.u32 	%r51, [%rd5+16];
	ld.global.u32 	%r52, [%rd7+16];
	st.global.u32 	[%rd5+16], %r52;
	st.global.u32 	[%rd7+16], %r51;
	ld.global.u32 	%r53, [%rd5+20];
	ld.global.u32 	%r54, [%rd7+20];
	st.global.u32 	[%rd5+20], %r54;
	st.global.u32 	[%rd7+20], %r53;
	ld.global.u32 	%r55, [%rd5+24];
	ld.global.u32 	%r56, [%rd7+24];
	st.global.u32 	[%rd5+24], %r56;
	st.global.u32 	[%rd7+24], %r55;
	ld.global.u32 	%r57, [%rd5+28];
	ld.global.u32 	%r58, [%rd7+28];
	st.global.u32 	[%rd5+28], %r58;
	st.global.u32 	[%rd7+28], %r57;
	add.s32 	%r62, %r62, 16;
	add.s32 	%r61, %r61, 16;
	add.s32 	%r60, %r60, 16;
	setp.ne.s32 	%p2, %r62, 48;
	@%p2 bra 	$L__BB5_3;
	add.s32 	%r59, %r59, 1;
	setp.ne.s32 	%p3, %r59, 4;
	@%p3 bra 	$L__BB5_2;
$L__BB5_5:
	ret;

}
	// .globl	_Z8fit_sortPiPd
.visible .entry _Z8fit_sortPiPd(
	.param .u64 .ptr .align 1 _Z8fit_sortPiPd_param_0,
	.param .u64 .ptr .align 1 _Z8fit_sortPiPd_param_1
)
{
	.reg .pred 	%p<6>;
	.reg .b32 	%r<52>;
	.reg .b64 	%rd<19>;
	.reg .b64 	%fd<3>;

	ld.param.u64 	%rd9, [_Z8fit_sortPiPd_param_0];
	ld.param.u64 	%rd10, [_Z8fit_sortPiPd_param_1];
	mov.u32 	%r8, %ctaid.x;
	mov.u32 	%r9, %tid.x;
	shl.b32 	%r10, %r8, 8;
	shl.b32 	%r11, %r9, 5;
	add.s32 	%r1, %r10, %r11;
	setp.gt.s32 	%p1, %r1, 639999;
	@%p1 bra 	$L__BB6_8;
	cvta.to.global.u64 	%rd1, %rd10;
	cvta.to.global.u64 	%rd11, %rd9;
	mul.lo.s32 	%r13, %r1, 48;
	cvt.s64.s32 	%rd2, %r13;
	cvt.s64.s32 	%rd3, %r1;
	add.s64 	%rd4, %rd11, 252;
	mov.b32 	%r49, 0;
$L__BB6_2:
	mov.b32 	%r50, 0;
$L__BB6_3:
	cvt.u64.u32 	%rd12, %r50;
	add.s64 	%rd13, %rd3, %rd12;
	shl.b64 	%rd14, %rd13, 3;
	add.s64 	%rd5, %rd1, %rd14;
	ld.global.f64 	%fd1, [%rd5];
	add.s32 	%r4, %r50, 1;
	ld.global.f64 	%fd2, [%rd5+8];
	setp.geu.f64 	%p2, %fd1, %fd2;
	@%p2 bra 	$L__BB6_6;
	st.global.f64 	[%rd5], %fd2;
	st.global.f64 	[%rd5+8], %fd1;
	mul.lo.s32 	%r16, %r50, 48;
	cvt.u64.u32 	%rd15, %r16;
	add.s64 	%rd16, %rd2, %rd15;
	shl.b64 	%rd17, %rd16, 2;
	add.s64 	%rd18, %rd4, %rd17;
	mov.b32 	%r51, 0;
$L__BB6_5:
	ld.global.u32 	%r17, [%rd18+-252];
	ld.global.u32 	%r18, [%rd18+-60];
	st.global.u32 	[%rd18+-252], %r18;
	st.global.u32 	[%rd18+-60], %r17;
	ld.global.u32 	%r19, [%rd18+-248];
	ld.global.u32 	%r20, [%rd18+-56];
	st.global.u32 	[%rd18+-248], %r20;
	st.global.u32 	[%rd18+-56], %r19;
	ld.global.u32 	%r21, [%rd18+-244];
	ld.global.u32 	%r22, [%rd18+-52];
	st.global.u32 	[%rd18+-244], %r22;
	st.global.u32 	[%rd18+-52], %r21;
	ld.global.u32 	%r23, [%rd18+-240];
	ld.global.u32 	%r24, [%rd18+-48];
	st.global.u32 	[%rd18+-240], %r24;
	st.global.u32 	[%rd18+-48], %r23;
	ld.global.u32 	%r25, [%rd18+-236];
	ld.global.u32 	%r26, [%rd18+-44];
	st.global.u32 	[%rd18+-236], %r26;
	st.global.u32 	[%rd18+-44], %r25;
	ld.global.u32 	%r27, [%rd18+-232];
	ld.global.u32 	%r28, [%rd18+-40];
	st.global.u32 	[%rd18+-232], %r28;
	st.global.u32 	[%rd18+-40], %r27;
	ld.global.u32 	%r29, [%rd18+-228];
	ld.global.u32 	%r30, [%rd18+-36];
	st.global.u32 	[%rd18+-228], %r30;
	st.global.u32 	[%rd18+-36], %r29;
	ld.global.u32 	%r31, [%rd18+-224];
	ld.global.u32 	%r32, [%rd18+-32];
	st.global.u32 	[%rd18+-224], %r32;
	st.global.u32 	[%rd18+-32], %r31;
	ld.global.u32 	%r33, [%rd18+-220];
	ld.global.u32 	%r34, [%rd18+-28];
	st.global.u32 	[%rd18+-220], %r34;
	st.global.u32 	[%rd18+-28], %r33;
	ld.global.u32 	%r35, [%rd18+-216];
	ld.global.u32 	%r36, [%rd18+-24];
	st.global.u32 	[%rd18+-216], %r36;
	st.global.u32 	[%rd18+-24], %r35;
	ld.global.u32 	%r37, [%rd18+-212];
	ld.global.u32 	%r38, [%rd18+-20];
	st.global.u32 	[%rd18+-212], %r38;
	st.global.u32 	[%rd18+-20], %r37;
	ld.global.u32 	%r39, [%rd18+-208];
	ld.global.u32 	%r40, [%rd18+-16];
	st.global.u32 	[%rd18+-208], %r40;
	st.global.u32 	[%rd18+-16], %r39;
	ld.global.u32 	%r41, [%rd18+-204];
	ld.global.u32 	%r42, [%rd18+-12];
	st.global.u32 	[%rd18+-204], %r42;
	st.global.u32 	[%rd18+-12], %r41;
	ld.global.u32 	%r43, [%rd18+-200];
	ld.global.u32 	%r44, [%rd18+-8];
	st.global.u32 	[%rd18+-200], %r44;
	st.global.u32 	[%rd18+-8], %r43;
	ld.global.u32 	%r45, [%rd18+-196];
	ld.global.u32 	%r46, [%rd18+-4];
	st.global.u32 	[%rd18+-196], %r46;
	st.global.u32 	[%rd18+-4], %r45;
	ld.global.u32 	%r47, [%rd18+-192];
	ld.global.u32 	%r48, [%rd18];
	st.global.u32 	[%rd18+-192], %r48;
	st.global.u32 	[%rd18], %r47;
	add.s32 	%r51, %r51, 16;
	add.s64 	%rd18, %rd18, 64;
	setp.ne.s32 	%p3, %r51, 48;
	@%p3 bra 	$L__BB6_5;
$L__BB6_6:
	setp.ne.s32 	%p4, %r4, 31;
	mov.u32 	%r50, %r4;
	@%p4 bra 	$L__BB6_3;
	add.s32 	%r49, %r49, 1;
	setp.ne.s32 	%p5, %r49, 32;
	@%p5 bra 	$L__BB6_2;
$L__BB6_8:
	ret;

}


// ===== COMPILED SASS (sm_100) =====

	.target	sm_100

	.elftype	@"ET_EXEC"


//--------------------- .note.nv.tkinfo           --------------------------
	.section	.note.nv.tkinfo,"",@"SHT_NOTE"
	.sectionflags	@"SHF_NOTE_NV_TKINFO"
	.tkinfo
        /*0018*/ 	.word	0x00000002
        /*0030*/ 	.string	""
        /*0030*/ 	.string	"ptxas"
        /*0030*/ 	.string	"Cuda compilation tools, release 13.0, V13.0.88"
        /*0030*/ 	.string	"Build cuda_13.0.r13.0/compiler.36424714_0"
        /*0030*/ 	.string	"-arch sm_100 -m 64 "



//--------------------- .note.nv.cuinfo           --------------------------
	.section	.note.nv.cuinfo,"",@"SHT_NOTE"
	.sectionflags	@"SHF_NOTE_NV_CUINFO"
        /*0018*/ 	.short	0x0002
        /*001a*/ 	.short	0x0064
        /*001c*/ 	.short	0x0082
	.zero		2


//--------------------- .nv.info                  --------------------------
	.section	.nv.info,"",@"SHT_CUDA_INFO"
	.align	4


	//----- nvinfo : EIATTR_REGCOUNT
	.align		4
        /*0000*/ 	.byte	0x04, 0x2f
        /*0002*/ 	.short	(.L_10 - .L_9)
	.align		4
.L_9:
        /*0004*/ 	.word	index@(_Z14random_shufflePi)
        /*0008*/ 	.word	0x0000001e


	//----- nvinfo : EIATTR_FRAME_SIZE
	.align		4
.L_10:
        /*000c*/ 	.byte	0x04, 0x11
        /*000e*/ 	.short	(.L_12 - .L_11)
	.align		4
.L_11:
        /*0010*/ 	.word	index@(_Z14random_shufflePi)
        /*0014*/ 	.word	0x00000000


	//----- nvinfo : EIATTR_REGCOUNT
	.align		4
.L_12:
        /*0018*/ 	.byte	0x04, 0x2f
        /*001a*/ 	.short	(.L_14 - .L_13)
	.align		4
.L_13:
        /*001c*/ 	.word	index@(_Z16calculate_scoresPiPdS0_S0_)
        /*0020*/ 	.word	0x00000020


	//----- nvinfo : EIATTR_FRAME_SIZE
	.align		4
.L_14:
        /*0024*/ 	.byte	0x04, 0x11
        /*0026*/ 	.short	(.L_16 - .L_15)
	.align		4
.L_15:
        /*0028*/ 	.word	index@($__internal_2_$__cuda_sm20_div_rn_f64_full)
        /*002c*/ 	.word	0x00000000


	//----- nvinfo : EIATTR_FRAME_SIZE
	.align		4
.L_16:
        /*0030*/ 	.byte	0x04, 0x11
        /*0032*/ 	.short	(.L_18 - .L_17)
	.align		4
.L_17:
        /*0034*/ 	.word	index@(_Z16calculate_scoresPiPdS0_S0_)
        /*0038*/ 	.word	0x00000000


	//----- nvinfo : EIATTR_REGCOUNT
	.align		4
.L_18:
        /*003c*/ 	.byte	0x04, 0x2f
        /*003e*/ 	.short	(.L_20 - .L_19)
	.align		4
.L_19:
        /*0040*/ 	.word	index@(_Z13parallel_swapPiii)
        /*0044*/ 	.word	0x0000000c


	//----- nvinfo : EIATTR_FRAME_SIZE
	.align		4
.L_20:
        /*0048*/ 	.byte	0x04, 0x11
        /*004a*/ 	.short	(.L_22 - .L_21)
	.align		4
.L_21:
        /*004c*/ 	.word	index@(_Z13parallel_swapPiii)
        /*0050*/ 	.word	0x00000000


	//----- nvinfo : EIATTR_REGCOUNT
	.align		4
.L_22:
        /*0054*/ 	.byte	0x04, 0x2f
        /*0056*/ 	.short	(.L_24 - .L_23)
	.align		4
.L_23:
        /*0058*/ 	.word	index@(_Z12genetic_stepPiPdS0_)
        /*005c*/ 	.word	0x00000020


	//----- nvinfo : EIATTR_FRAME_SIZE
	.align		4
.L_24:
        /*0060*/ 	.byte	0x04, 0x11
        /*0062*/ 	.short	(.L_26 - .L_25)
	.align		4
.L_25:
        /*0064*/ 	.word	index@($__internal_1_$__cuda_sm20_div_rn_f64_full)
        /*0068*/ 	.word	0x00000000


	//----- nvinfo : EIATTR_FRAME_SIZE
	.align		4
.L_26:
        /*006c*/ 	.byte	0x04, 0x11
        /*006e*/ 	.short	(.L_28 - .L_27)
	.align		4
.L_27:
        /*0070*/ 	.word	index@(_Z12genetic_stepPiPdS0_)
        /*0074*/ 	.word	0x00000000


	//----- nvinfo : EIATTR_REGCOUNT
	.align		4
.L_28:
        /*0078*/ 	.byte	0x04, 0x2f
        /*007a*/ 	.short	(.L_30 - .L_29)
	.align		4
.L_29:
        /*007c*/ 	.word	index@(_Z8mutationPi)
        /*0080*/ 	.word	0x00000017


	//----- nvinfo : EIATTR_FRAME_SIZE
	.align		4
.L_30:
        /*0084*/ 	.byte	0x04, 0x11
        /*0086*/ 	.short	(.L_32 - .L_31)
	.align		4
.L_31:
        /*0088*/ 	.word	index@($__internal_0_$__cuda_sm20_div_rn_f64_full)
        /*008c*/ 	.word	0x00000000


	//----- nvinfo : EIATTR_FRAME_SIZE
	.align		4
.L_32:
        /*0090*/ 	.byte	0x04, 0x11
        /*0092*/ 	.short	(.L_34 - .L_33)
	.align		4
.L_33:
        /*0094*/ 	.word	index@(_Z8mutationPi)
        /*0098*/ 	.word	0x00000000


	//----- nvinfo : EIATTR_REGCOUNT
	.align		4
.L_34:
        /*009c*/ 	.byte	0x04, 0x2f
        /*009e*/ 	.short	(.L_36 - .L_35)
	.align		4
.L_35:
        /*00a0*/ 	.word	index@(_Z9migrationPi)
        /*00a4*/ 	.word	0x0000001e


	//----- nvinfo : EIATTR_FRAME_SIZE
	.align		4
.L_36:
        /*00a8*/ 	.byte	0x04, 0x11
        /*00aa*/ 	.short	(.L_38 - .L_37)
	.align		4
.L_37:
        /*00ac*/ 	.word	index@(_Z9migrationPi)
        /*00b0*/ 	.word	0x00000000


	//----- nvinfo : EIATTR_REGCOUNT
	.align		4
.L_38:
        /*00b4*/ 	.byte	0x04, 0x2f
        /*00b6*/ 	.short	(.L_40 - .L_39)
	.align		4
.L_39:
        /*00b8*/ 	.word	index@(_Z8fit_sortPiPd)
        /*00bc*/ 	.word	0x00000020


	//----- nvinfo : EIATTR_FRAME_SIZE
	.align		4
.L_40:
        /*00c0*/ 	.byte	0x04, 0x11
        /*00c2*/ 	.short	(.L_42 - .L_41)
	.align		4
.L_41:
        /*00c4*/ 	.word	index@(_Z8fit_sortPiPd)
        /*00c8*/ 	.word	0x00000000


	//----- nvinfo : EIATTR_MIN_STACK_SIZE
	.align		4
.L_42:
        /*00cc*/ 	.byte	0x04, 0x12
        /*00ce*/ 	.short	(.L_44 - .L_43)
	.align		4
.L_43:
        /*00d0*/ 	.word	index@(_Z8fit_sortPiPd)
        /*00d4*/ 	.word	0x00000000


	//----- nvinfo : EIATTR_MIN_STACK_SIZE
	.align		4
.L_44:
        /*00d8*/ 	.byte	0x04, 0x12
        /*00da*/ 	.short	(.L_46 - .L_45)
	.align		4
.L_45:
        /*00dc*/ 	.word	index@(_Z9migrationPi)
        /*00e0*/ 	.word	0x00000000


	//----- nvinfo : EIATTR_MIN_STACK_SIZE
	.align		4
.L_46:
        /*00e4*/ 	.byte	0x04, 0x12
        /*00e6*/ 	.short	(.L_48 - .L_47)
	.align		4
.L_47:
        /*00e8*/ 	.word	index@(_Z8mutationPi)
        /*00ec*/ 	.word	0x00000000


	//----- nvinfo : EIATTR_MIN_STACK_SIZE
	.align		4
.L_48:
        /*00f0*/ 	.byte	0x04, 0x12
        /*00f2*/ 	.short	(.L_50 - .L_49)
	.align		4
.L_49:
        /*00f4*/ 	.word	index@(_Z12genetic_stepPiPdS0_)
        /*00f8*/ 	.word	0x00000000


	//----- nvinfo : EIATTR_MIN_STACK_SIZE
	.align		4
.L_50:
        /*00fc*/ 	.byte	0x04, 0x12
        /*00fe*/ 	.short	(.L_52 - .L_51)
	.align		4
.L_51:
        /*0100*/ 	.word	index@(_Z13parallel_swapPiii)
        /*0104*/ 	.word	0x00000000


	//----- nvinfo : EIATTR_MIN_STACK_SIZE
	.align		4
.L_52:
        /*0108*/ 	.byte	0x04, 0x12
        /*010a*/ 	.short	(.L_54 - .L_53)
	.align		4
.L_53:
        /*010c*/ 	.word	index@(_Z16calculate_scoresPiPdS0_S0_)
        /*0110*/ 	.word	0x00000000


	//----- nvinfo : EIATTR_MIN_STACK_SIZE
	.align		4
.L_54:
        /*0114*/ 	.byte	0x04, 0x12
        /*0116*/ 	.short	(.L_56 - .L_55)
	.align		4
.L_55:
        /*0118*/ 	.word	index@(_Z14random_shufflePi)
        /*011c*/ 	.word	0x00000000
.L_56:


//--------------------- .nv.compat                --------------------------
	.section	.nv.compat,"",@"SHT_CUDA_COMPAT_INFO"
	.align	4
        /*0000*/ 	.byte	0x02, 0x09, 0x00, 0x00, 0x02, 0x02, 0x01, 0x00, 0x02, 0x05, 0x05, 0x00, 0x03, 0x07, 0x01, 0x01
        /*0010*/ 	.byte	0x02, 0x03, 0x00, 0x00, 0x02, 0x06, 0x01, 0x00, 0x04, 0x0b, 0x08, 0x00, 0x01, 0x00, 0x00, 0x00
        /*0020*/ 	.byte	0x00, 0x00, 0x00, 0x00


//--------------------- .nv.info._Z8fit_sortPiPd  --------------------------
	.section	.nv.info._Z8fit_sortPiPd,"",@"SHT_CUDA_INFO"
	.sectionflags	@""
	.align	4


	//----- nvinfo : EIATTR_CUDA_API_VERSION
	.align		4
        /*0000*/ 	.byte	0x04, 0x37
        /*0002*/ 	.short	(.L_58 - .L_57)
.L_57:
        /*0004*/ 	.word	0x00000082


	//----- nvinfo : EIATTR_KPARAM_INFO
	.align		4
.L_58:
        /*0008*/ 	.byte	0x04, 0x17
        /*000a*/ 	.short	(.L_60 - .L_59)
.L_59:
        /*000c*/ 	.word	0x00000000
        /*0010*/ 	.short	0x0001
        /*0012*/ 	.short	0x0008
        /*0014*/ 	.byte	0x00, 0xf5, 0x21, 0x00


	//----- nvinfo : EIATTR_KPARAM_INFO
	.align		4
.L_60:
        /*0018*/ 	.byte	0x04, 0x17
        /*001a*/ 	.short	(.L_62 - .L_61)
.L_61:
        /*001c*/ 	.word	0x00000000
        /*0020*/ 	.short	0x0000
        /*0022*/ 	.short	0x0000
        /*0024*/ 	.byte	0x00, 0xf5, 0x21, 0x00


	//----- nvinfo : EIATTR_SPARSE_MMA_MASK
	.align		4
.L_62:
        /*0028*/ 	.byte	0x03, 0x50
        /*002a*/ 	.short	0x0000


	//----- nvinfo : EIATTR_MAXREG_COUNT
	.align		4
        /*002c*/ 	.byte	0x03, 0x1b
        /*002e*/ 	.short	0x00ff


	//----- nvinfo : EIATTR_MERCURY_ISA_VERSION
	.align		4
        /*0030*/ 	.byte	0x03, 0x5f
        /*0032*/ 	.short	0x0101


	//----- nvinfo : EIATTR_VRC_CTA_INIT_COUNT
	.align		4
        /*0034*/ 	.byte	0x02, 0x4a
	.zero		1
	.zero		1


	//----- nvinfo : EIATTR_EXIT_INSTR_OFFSETS
	.align		4
        /*0038*/ 	.byte	0x04, 0x1c
        /*003a*/ 	.short	(.L_64 - .L_63)


	//   ....[0]....
.L_63:
        /*003c*/ 	.word	0x00000060


	//   ....[1]....
        /*0040*/ 	.word	0x000006f0


	//----- nvinfo : EIATTR_CRS_STACK_SIZE
	.align		4
.L_64:
        /*0044*/ 	.byte	0x04, 0x1e
        /*0046*/ 	.short	(.L_66 - .L_65)
.L_65:
        /*0048*/ 	.word	0x00000000


	//----- nvinfo : EIATTR_CBANK_PARAM_SIZE
	.align		4
.L_66:
        /*004c*/ 	.byte	0x03, 0x19
        /*004e*/ 	.short	0x0010


	//----- nvinfo : EIATTR_PARAM_CBANK
	.align		4
        /*0050*/ 	.byte	0x04, 0x0a
        /*0052*/ 	.short	(.L_68 - .L_67)
	.align		4
.L_67:
        /*0054*/ 	.word	index@(.nv.constant0._Z8fit_sortPiPd)
        /*0058*/ 	.short	0x0380
        /*005a*/ 	.short	0x0010


	//----- nvinfo : EIATTR_SW_WAR
	.align		4
.L_68:
        /*005c*/ 	.byte	0x04, 0x36
        /*005e*/ 	.short	(.L_70 - .L_69)
.L_69:
        /*0060*/ 	.word	0x00000008
.L_70:


//--------------------- .nv.info._Z9migrationPi   --------------------------
	.section	.nv.info._Z9migrationPi,"",@"SHT_CUDA_INFO"
	.sectionflags	@""
	.align	4


	//----- nvinfo : EIATTR_CUDA_API_VERSION
	.align		4
        /*0000*/ 	.byte	0x04, 0x37
        /*0002*/ 	.short	(.L_72 - .L_71)
.L_71:
        /*0004*/ 	.word	0x00000082


	//----- nvinfo : EIATTR_KPARAM_INFO
	.align		4
.L_72:
        /*0008*/ 	.byte	0x04, 0x17
        /*000a*/ 	.short	(.L_74 - .L_73)
.L_73:
        /*000c*/ 	.word	0x00000000
        /*0010*/ 	.short	0x0000
        /*0012*/ 	.short	0x0000
        /*0014*/ 	.byte	0x00, 0xf5, 0x21, 0x00


	//----- nvinfo : EIATTR_SPARSE_MMA_MASK
	.align		4
.L_74:
        /*0018*/ 	.byte	0x03, 0x50
        /*001a*/ 	.short	0x0000


	//----- nvinfo : EIATTR_MAXREG_COUNT
	.align		4
        /*001c*/ 	.byte	0x03, 0x1b
        /*001e*/ 	.short	0x00ff


	//----- nvinfo : EIATTR_MERCURY_ISA_VERSION
	.align		4
        /*0020*/ 	.byte	0x03, 0x5f
        /*0022*/ 	.short	0x0101


	//----- nvinfo : EIATTR_VRC_CTA_INIT_COUNT
	.align		4
        /*0024*/ 	.byte	0x02, 0x4a
	.zero		1
	.zero		1


	//----- nvinfo : EIATTR_EXIT_INSTR_OFFSETS
	.align		4
        /*0028*/ 	.byte	0x04, 0x1c
        /*002a*/ 	.short	(.L_76 - .L_75)


	//   ....[0]....
.L_75:
        /*002c*/ 	.word	0x00000050


	//   ....[1]....
        /*0030*/ 	.word	0x00000620


	//----- nvinfo : EIATTR_CBANK_PARAM_SIZE
	.align		4
.L_76:
        /*0034*/ 	.byte	0x03, 0x19
        /*0036*/ 	.short	0x0008


	//----- nvinfo : EIATTR_PARAM_CBANK
	.align		4
        /*0038*/ 	.byte	0x04, 0x0a
        /*003a*/ 	.short	(.L_78 - .L_77)
	.align		4
.L_77:
        /*003c*/ 	.word	index@(.nv.constant0._Z9migrationPi)
        /*0040*/ 	.short	0x0380
        /*0042*/ 	.short	0x0008


	//----- nvinfo : EIATTR_SW_WAR
	.align		4
.L_78:
        /*0044*/ 	.byte	0x04, 0x36
        /*0046*/ 	.short	(.L_80 - .L_79)
.L_79:
        /*0048*/ 	.word	0x00000008
.L_80:


//--------------------- .nv.info._Z8mutationPi    --------------------------
	.section	.nv.info._Z8mutationPi,"",@"SHT_CUDA_INFO"
	.sectionflags	@""
	.align	4


	//----- nvinfo : EIATTR_CUDA_API_VERSION
	.align		4
        /*0000*/ 	.byte	0x04, 0x37
        /*0002*/ 	.short	(.L_82 - .L_81)
.L_81:
        /*0004*/ 	.word	0x00000082


	//----- nvinfo : EIATTR_KPARAM_INFO
	.align		4
.L_82:
        /*0008*/ 	.byte	0x04, 0x17
        /*000a*/ 	.short	(.L_84 - .L_83)
.L_83:
        /*000c*/ 	.word	0x00000000
        /*0010*/ 	.short	0x0000
        /*0012*/ 	.short	0x0000
        /*0014*/ 	.byte	0x00, 0xf5, 0x21, 0x00


	//----- nvinfo : EIATTR_SPARSE_MMA_MASK
	.align		4
.L_84:
        /*0018*/ 	.byte	0x03, 0x50
        /*001a*/ 	.short	0x0000


	//----- nvinfo : EIATTR_MAXREG_COUNT
	.align		4
        /*001c*/ 	.byte	0x03, 0x1b
        /*001e*/ 	.short	0x00ff


	//----- nvinfo : EIATTR_MERCURY_ISA_VERSION
	.align		4
        /*0020*/ 	.byte	0x03, 0x5f
        /*0022*/ 	.short	0x0101


	//----- nvinfo : EIATTR_VRC_CTA_INIT_COUNT
	.align		4
        /*0024*/ 	.byte	0x02, 0x4a
	.zero		1
	.zero		1


	//----- nvinfo : EIATTR_EXIT_INSTR_OFFSETS
	.align		4
        /*0028*/ 	.byte	0x04, 0x1c
        /*002a*/ 	.short	(.L_86 - .L_85)


	//   ....[0]....
.L_85:
        /*002c*/ 	.word	0x00000040


	//   ....[1]....
        /*0030*/ 	.word	0x00000360


	//   ....[2]....
        /*0034*/ 	.word	0x00000520


	//----- nvinfo : EIATTR_CRS_STACK_SIZE
	.align		4
.L_86:
        /*0038*/ 	.byte	0x04, 0x1e
        /*003a*/ 	.short	(.L_88 - .L_87)
.L_87:
        /*003c*/ 	.word	0x00000000


	//----- nvinfo : EIATTR_CBANK_PARAM_SIZE
	.align		4
.L_88:
        /*0040*/ 	.byte	0x03, 0x19
        /*0042*/ 	.short	0x0008


	//----- nvinfo : EIATTR_PARAM_CBANK
	.align		4
        /*0044*/ 	.byte	0x04, 0x0a
        /*0046*/ 	.short	(.L_90 - .L_89)
	.align		4
.L_89:
        /*0048*/ 	.word	index@(.nv.constant0._Z8mutationPi)
        /*004c*/ 	.short	0x0380
        /*004e*/ 	.short	0x0008


	//----- nvinfo : EIATTR_SW_WAR
	.align		4
.L_90:
        /*0050*/ 	.byte	0x04, 0x36
        /*0052*/ 	.short	(.L_92 - .L_91)
.L_91:
        /*0054*/ 	.word	0x00000008
.L_92:


//--------------------- .nv.info._Z12genetic_stepPiPdS0_ --------------------------
	.section	.nv.info._Z12genetic_stepPiPdS0_,"",@"SHT_CUDA_INFO"
	.sectionflags	@""
	.align	4


	//----- nvinfo : EIATTR_CUDA_API_VERSION
	.align		4
        /*0000*/ 	.byte	0x04, 0x37
        /*0002*/ 	.short	(.L_94 - .L_93)
.L_93:
        /*0004*/ 	.word	0x00000082


	//----- nvinfo : EIATTR_KPARAM_INFO
	.align		4
.L_94:
        /*0008*/ 	.byte	0x04, 0x17
        /*000a*/ 	.short	(.L_96 - .L_95)
.L_95:
        /*000c*/ 	.word	0x00000000
        /*0010*/ 	.short	0x0002
        /*0012*/ 	.short	0x0010
        /*0014*/ 	.byte	0x00, 0xf5, 0x21, 0x00


	//----- nvinfo : EIATTR_KPARAM_INFO
	.align		4
.L_96:
        /*0018*/ 	.byte	0x04, 0x17
        /*001a*/ 	.short	(.L_98 - .L_97)
.L_97:
        /*001c*/ 	.word	0x00000000
        /*0020*/ 	.short	0x0001
        /*0022*/ 	.short	0x0008
        /*0024*/ 	.byte	0x00, 0xf5, 0x21, 0x00


	//----- nvinfo : EIATTR_KPARAM_INFO
	.align		4
.L_98:
        /*0028*/ 	.byte	0x04, 0x17
        /*002a*/ 	.short	(.L_100 - .L_99)
.L_99:
        /*002c*/ 	.word	0x00000000
        /*0030*/ 	.short	0x0000
        /*0032*/ 	.short	0x0000
        /*0034*/ 	.byte	0x00, 0xf5, 0x21, 0x00


	//----- nvinfo : EIATTR_SPARSE_MMA_MASK
	.align		4
.L_100:
        /*0038*/ 	.byte	0x03, 0x50
        /*003a*/ 	.short	0x0000


	//----- nvinfo : EIATTR_MAXREG_COUNT
	.align		4
        /*003c*/ 	.byte	0x03, 0x1b
        /*003e*/ 	.short	0x00ff


	//----- nvinfo : EIATTR_MERCURY_ISA_VERSION
	.align		4
        /*0040*/ 	.byte	0x03, 0x5f
        /*0042*/ 	.short	0x0101


	//----- nvinfo : EIATTR_VRC_CTA_INIT_COUNT
	.align		4
        /*0044*/ 	.byte	0x02, 0x4a
	.zero		1
	.zero		1


	//----- nvinfo : EIATTR_EXIT_INSTR_OFFSETS
	.align		4
        /*0048*/ 	.byte	0x04, 0x1c
        /*004a*/ 	.short	(.L_102 - .L_101)


	//   ....[0]....
.L_101:
        /*004c*/ 	.word	0x00000070


	//   ....[1]....
        /*0050*/ 	.word	0x000018c0


	//----- nvinfo : EIATTR_CRS_STACK_SIZE
	.align		4
.L_102:
        /*0054*/ 	.byte	0x04, 0x1e
        /*0056*/ 	.short	(.L_104 - .L_103)
.L_103:
        /*0058*/ 	.word	0x00000000


	//----- nvinfo : EIATTR_CBANK_PARAM_SIZE
	.align		4
.L_104:
        /*005c*/ 	.byte	0x03, 0x19
        /*005e*/ 	.short	0x0018


	//----- nvinfo : EIATTR_PARAM_CBANK
	.align		4
        /*0060*/ 	.byte	0x04, 0x0a
        /*0062*/ 	.short	(.L_106 - .L_105)
	.align		4
.L_105:
        /*0064*/ 	.word	index@(.nv.constant0._Z12genetic_stepPiPdS0_)
        /*0068*/ 	.short	0x0380
        /*006a*/ 	.short	0x0018


	//----- nvinfo : EIATTR_SW_WAR
	.align		4
.L_106:
        /*006c*/ 	.byte	0x04, 0x36
        /*006e*/ 	.short	(.L_108 - .L_107)
.L_107:
        /*0070*/ 	.word	0x00000008
.L_108:


//--------------------- .nv.info._Z13parallel_swapPiii --------------------------
	.section	.nv.info._Z13parallel_swapPiii,"",@"SHT_CUDA_INFO"
	.sectionflags	@""
	.align	4


	//----- nvinfo : EIATTR_CUDA_API_VERSION
	.align		4
        /*0000*/ 	.byte	0x04, 0x37
        /*0002*/ 	.short	(.L_110 - .L_109)
.L_109:
        /*0004*/ 	.word	0x00000082


	//----- nvinfo : EIATTR_KPARAM_INFO
	.align		4
.L_110:
        /*0008*/ 	.byte	0x04, 0x17
        /*000a*/ 	.short	(.L_112 - .L_111)
.L_111:
        /*000c*/ 	.word	0x00000000
        /*0010*/ 	.short	0x0002
        /*0012*/ 	.short	0x000c
        /*0014*/ 	.byte	0x00, 0xf0, 0x11, 0x00


	//----- nvinfo : EIATTR_KPARAM_INFO
	.align		4
.L_112:
        /*0018*/ 	.byte	0x04, 0x17
        /*001a*/ 	.short	(.L_114 - .L_113)
.L_113:
        /*001c*/ 	.word	0x00000000
        /*0020*/ 	.short	0x0001
        /*0022*/ 	.short	0x0008
        /*0024*/ 	.byte	0x00, 0xf0, 0x11, 0x00


	//----- nvinfo : EIATTR_KPARAM_INFO
	.align		4
.L_114:
        /*0028*/ 	.byte	0x04, 0x17
        /*002a*/ 	.short	(.L_116 - .L_115)
.L_115:
        /*002c*/ 	.word	0x00000000
        /*0030*/ 	.short	0x0000
        /*0032*/ 	.short	0x0000
        /*0034*/ 	.byte	0x00, 0xf5, 0x21, 0x00


	//----- nvinfo : EIATTR_SPARSE_MMA_MASK
	.align		4
.L_116:
        /*0038*/ 	.byte	0x03, 0x50
        /*003a*/ 	.short	0x0000


	//----- nvinfo : EIATTR_MAXREG_COUNT
	.align		4
        /*003c*/ 	.byte	0x03, 0x1b
        /*003e*/ 	.short	0x00ff


	//----- nvinfo : EIATTR_MERCURY_ISA_VERSION
	.align		4
        /*0040*/ 	.byte	0x03, 0x5f
        /*0042*/ 	.short	0x0101


	//----- nvinfo : EIATTR_VRC_CTA_INIT_COUNT
	.align		4
        /*0044*/ 	.byte	0x02, 0x4a
	.zero		1
	.zero		1


	//----- nvinfo : EIATTR_EXIT_INSTR_OFFSETS
	.align		4
        /*0048*/ 	.byte	0x04, 0x1c
        /*004a*/ 	.short	(.L_118 - .L_117)


	//   ....[0]....
.L_117:
        /*004c*/ 	.word	0x000000d0


	//----- nvinfo : EIATTR_CBANK_PARAM_SIZE
	.align		4
.L_118:
        /*0050*/ 	.byte	0x03, 0x19
        /*0052*/ 	.short	0x0010


	//----- nvinfo : EIATTR_PARAM_CBANK
	.align		4
        /*0054*/ 	.byte	0x04, 0x0a
        /*0056*/ 	.short	(.L_120 - .L_119)
	.align		4
.L_119:
        /*0058*/ 	.word	index@(.nv.constant0._Z13parallel_swapPiii)
        /*005c*/ 	.short	0x0380
        /*005e*/ 	.short	0x0010


	//----- nvinfo : EIATTR_SW_WAR
	.align		4
.L_120:
        /*0060*/ 	.byte	0x04, 0x36
        /*0062*/ 	.short	(.L_122 - .L_121)
.L_121:
        /*0064*/ 	.word	0x00000008
.L_122:


//--------------------- .nv.info._Z16calculate_scoresPiPdS0_S0_ --------------------------
	.section	.nv.info._Z16calculate_scoresPiPdS0_S0_,"",@"SHT_CUDA_INFO"
	.sectionflags	@""
	.align	4


	//----- nvinfo : EIATTR_CUDA_API_VERSION
	.align		4
        /*0000*/ 	.byte	0x04, 0x37
        /*0002*/ 	.short	(.L_124 - .L_123)
.L_123:
        /*0004*/ 	.word	0x00000082


	//----- nvinfo : EIATTR_KPARAM_INFO
	.align		4
.L_124:
        /*0008*/ 	.byte	0x04, 0x17
        /*000a*/ 	.short	(.L_126 - .L_125)
.L_125:
        /*000c*/ 	.word	0x00000000
        /*0010*/ 	.short	0x0003
        /*0012*/ 	.short	0x0018
        /*0014*/ 	.byte	0x00, 0xf5, 0x21, 0x00


	//----- nvinfo : EIATTR_KPARAM_INFO
	.align		4
.L_126:
        /*0018*/ 	.byte	0x04, 0x17
        /*001a*/ 	.short	(.L_128 - .L_127)
.L_127:
        /*001c*/ 	.word	0x00000000
        /*0020*/ 	.short	0x0002
        /*0022*/ 	.short	0x0010
        /*0024*/ 	.byte	0x00, 0xf5, 0x21, 0x00


	//----- nvinfo : EIATTR_KPARAM_INFO
	.align		4
.L_128:
        /*0028*/ 	.byte	0x04, 0x17
        /*002a*/ 	.short	(.L_130 - .L_129)
.L_129:
        /*002c*/ 	.word	0x00000000
        /*0030*/ 	.short	0x0001
        /*0032*/ 	.short	0x0008
        /*0034*/ 	.byte	0x00, 0xf5, 0x21, 0x00


	//----- nvinfo : EIATTR_KPARAM_INFO
	.align		4
.L_130:
        /*0038*/ 	.byte	0x04, 0x17
        /*003a*/ 	.short	(.L_132 - .L_131)
.L_131:
        /*003c*/ 	.word	0x00000000
        /*0040*/ 	.short	0x0000
        /*0042*/ 	.short	0x0000
        /*0044*/ 	.byte	0x00, 0xf5, 0x21, 0x00


	//----- nvinfo : EIATTR_SPARSE_MMA_MASK
	.align		4
.L_132:
        /*0048*/ 	.byte	0x03, 0x50
        /*004a*/ 	.short	0x0000


	//----- nvinfo : EIATTR_MAXREG_COUNT
	.align		4
        /*004c*/ 	.byte	0x03, 0x1b
        /*004e*/ 	.short	0x00ff


	//----- nvinfo : EIATTR_MERCURY_ISA_VERSION
	.align		4
        /*0050*/ 	.byte	0x03, 0x5f
        /*0052*/ 	.short	0x0101


	//----- nvinfo : EIATTR_VRC_CTA_INIT_COUNT
	.align		4
        /*0054*/ 	.byte	0x02, 0x4a
	.zero		1
	.zero		1


	//----- nvinfo : EIATTR_EXIT_INSTR_OFFSETS
	.align		4
        /*0058*/ 	.byte	0x04, 0x1c
        /*005a*/ 	.short	(.L_134 - .L_133)


	//   ....[0]....
.L_133:
        /*005c*/ 	.word	0x00001100


	//----- nvinfo : EIATTR_CRS_STACK_SIZE
	.align		4
.L_134:
        /*0060*/ 	.byte	0x04, 0x1e
        /*0062*/ 	.short	(.L_136 - .L_135)
.L_135:
        /*0064*/ 	.word	0x00000000


	//----- nvinfo : EIATTR_CBANK_PARAM_SIZE
	.align		4
.L_136:
        /*0068*/ 	.byte	0x03, 0x19
        /*006a*/ 	.short	0x0020


	//----- nvinfo : EIATTR_PARAM_CBANK
	.align		4
        /*006c*/ 	.byte	0x04, 0x0a
        /*006e*/ 	.short	(.L_138 - .L_137)
	.align		4
.L_137:
        /*0070*/ 	.word	index@(.nv.constant0._Z16calculate_scoresPiPdS0_S0_)
        /*0074*/ 	.short	0x0380
        /*0076*/ 	.short	0x0020


	//----- nvinfo : EIATTR_SW_WAR
	.align		4
.L_138:
        /*0078*/ 	.byte	0x04, 0x36
        /*007a*/ 	.short	(.L_140 - .L_139)
.L_139:
        /*007c*/ 	.word	0x00000008
.L_140:


//--------------------- .nv.info._Z14random_shufflePi --------------------------
	.section	.nv.info._Z14random_shufflePi,"",@"SHT_CUDA_INFO"
	.sectionflags	@""
	.align	4


	//----- nvinfo : EIATTR_CUDA_API_VERSION
	.align		4
        /*0000*/ 	.byte	0x04, 0x37
        /*0002*/ 	.short	(.L_142 - .L_141)
.L_141:
        /*0004*/ 	.word	0x00000082


	//----- nvinfo : EIATTR_KPARAM_INFO
	.align		4
.L_142:
        /*0008*/ 	.byte	0x04, 0x17
        /*000a*/ 	.short	(.L_144 - .L_143)
.L_143:
        /*000c*/ 	.word	0x00000000
        /*0010*/ 	.short	0x0000
        /*0012*/ 	.short	0x0000
        /*0014*/ 	.byte	0x00, 0xf5, 0x21, 0x00


	//----- nvinfo : EIATTR_SPARSE_MMA_MASK
	.align		4
.L_144:
        /*0018*/ 	.byte	0x03, 0x50
        /*001a*/ 	.short	0x0000


	//----- nvinfo : EIATTR_MAXREG_COUNT
	.align		4
        /*001c*/ 	.byte	0x03, 0x1b
        /*001e*/ 	.short	0x00ff


	//----- nvinfo : EIATTR_MERCURY_ISA_VERSION
	.align		4
        /*0020*/ 	.byte	0x03, 0x5f
        /*0022*/ 	.short	0x0101


	//----- nvinfo : EIATTR_VRC_CTA_INIT_COUNT
	.align		4
        /*0024*/ 	.byte	0x02, 0x4a
	.zero		1
	.zero		1


	//----- nvinfo : EIATTR_EXIT_INSTR_OFFSETS
	.align		4
        /*0028*/ 	.byte	0x04, 0x1c
        /*002a*/ 	.short	(.L_146 - .L_145)


	//   ....[0]....
.L_145:
        /*002c*/ 	.word	0x000008c0


	//----- nvinfo : EIATTR_CBANK_PARAM_SIZE
	.align		4
.L_146:
        /*0030*/ 	.byte	0x03, 0x19
        /*0032*/ 	.short	0x0008


	//----- nvinfo : EIATTR_PARAM_CBANK
	.align		4
        /*0034*/ 	.byte	0x04, 0x0a
        /*0036*/ 	.short	(.L_148 - .L_147)
	.align		4
.L_147:
        /*0038*/ 	.word	index@(.nv.constant0._Z14random_shufflePi)
        /*003c*/ 	.short	0x0380
        /*003e*/ 	.short	0x0008


	//----- nvinfo : EIATTR_SW_WAR
	.align		4
.L_148:
        /*0040*/ 	.byte	0x04, 0x36
        /*0042*/ 	.short	(.L_150 - .L_149)
.L_149:
        /*0044*/ 	.word	0x00000008
.L_150:


//--------------------- .nv.callgraph             --------------------------
	.section	.nv.callgraph,"",@"SHT_CUDA_CALLGRAPH"
	.align	4
	.sectionentsize	8
	.align		4
        /*0000*/ 	.word	0x00000000
	.align		4
        /*0004*/ 	.word	0xffffffff
	.align		4
        /*0008*/ 	.word	0x00000000
	.align		4
        /*000c*/ 	.word	0xfffffffe
	.align		4
        /*0010*/ 	.word	0x00000000
	.align		4
        /*0014*/ 	.word	0xfffffffd
	.align		4
        /*0018*/ 	.word	0x00000000
	.align		4
        /*001c*/ 	.word	0xfffffffc


//--------------------- .nv.constant4             --------------------------
	.section	.nv.constant4,"a",@progbits
	.align	8
	.align		8
.nv.constant4:
        /*0000*/ 	.dword	precalc_xorwow_matrix
	.align		8
        /*0008*/ 	.dword	precalc_xorwow_offset_matrix
	.align		8
        /*0010*/ 	.dword	mrg32k3aM1
	.align		8
        /*0018*/ 	.dword	mrg32k3aM2
	.align		8
        /*0020*/ 	.dword	mrg32k3aM1SubSeq
	.align		8
        /*0028*/ 	.dword	mrg32k3aM2SubSeq
	.align		8
        /*0030*/ 	.dword	mrg32k3aM1Seq
	.align		8
        /*0038*/ 	.dword	mrg32k3aM2Seq


//--------------------- .nv.constant3             --------------------------
	.section	.nv.constant3,"a",@progbits
	.align	8
.nv.constant3:
	.type		__cr_lgamma_table,@object
	.size		__cr_lgamma_table,(.L_8 - __cr_lgamma_table)
__cr_lgamma_table:
        /*0000*/ 	.byte	0x00, 0x00, 0x00, 0x00, 0x00, 0x00, 0x00, 0x00, 0x00, 0x00, 0x00, 0x00, 0x00, 0x00, 0x00, 0x00
        /*0010*/ 	.byte	0xef, 0x39, 0xfa, 0xfe, 0x42, 0x2e, 0xe6, 0x3f, 0x02, 0x20, 0x2a, 0xfa, 0x0b, 0xab, 0xfc, 0x3f
        /*0020*/ 	.byte	0xf9, 0x2c, 0x92, 0x7c, 0xa7, 0x6c, 0x09, 0x40, 0xc9, 0x79, 0x44, 0x3c, 0x64, 0x26, 0x13, 0x40
        /*0030*/ 	.byte	0xca, 0x01, 0xcf, 0x3a, 0x27, 0x51, 0x1a, 0x40, 0x30, 0xcc, 0x2d, 0xf3, 0xe1, 0x0c, 0x21, 0x40
        /*0040*/ 	.byte	0x0d, 0xb7, 0xfc, 0x82, 0x8e, 0x35, 0x25, 0x40
.L_8:


//--------------------- .text._Z8fit_sortPiPd     --------------------------
	.section	.text._Z8fit_sortPiPd,"ax",@progbits
	.align	128
        .global         _Z8fit_sortPiPd
        .type           _Z8fit_sortPiPd,@function
        .size           _Z8fit_sortPiPd,(.L_x_52 - _Z8fit_sortPiPd)
        .other          _Z8fit_sortPiPd,@"STO_CUDA_ENTRY STV_DEFAULT"
_Z8fit_sortPiPd:
.text._Z8fit_sortPiPd:
[----:B------:R-:W-:Y:S01]  /*0000*/  LDC R1, c[0x0][0x37c] ;  /* 0x0000df00ff017b82 */ /* 0x000fe20000000800 */
[----:B------:R-:W0:Y:S01]  /*0010*/  S2R R0, SR_CTAID.X ;  /* 0x0000000000007919 */ /* 0x000e220000002500 */
[----:B------:R-:W0:Y:S02]  /*0020*/  S2R R3, SR_TID.X ;  /* 0x0000000000037919 */ /* 0x000e240000002100 */
[----:B0-----:R-:W-:-:S04]  /*0030*/  IMAD R0, R0, 0x8, R3 ;  /* 0x0000000800007824 */ /* 0x001fc800078e0203 */
[----:B------:R-:W-:-:S05]  /*0040*/  IMAD.SHL.U32 R0, R0, 0x20, RZ ;  /* 0x0000002000007824 */ /* 0x000fca00078e00ff */
[----:B------:R-:W-:-:S13]  /*0050*/  ISETP.GT.AND P0, PT, R0, 0x9c3ff, PT ;  /* 0x0009c3ff0000780c */ /* 0x000fda0003f04270 */
[----:B------:R-:W-:Y:S05]  /*0060*/  @P0 EXIT ;  /* 0x000000000000094d */ /* 0x000fea0003800000 */
[----:B------:R-:W0:Y:S01]  /*0070*/  LDCU.64 UR4, c[0x0][0x380] ;  /* 0x00007000ff0477ac */ /* 0x000e220008000a00 */
[----:B------:R-:W-:Y:S01]  /*0080*/  IMAD R4, R0, 0x30, RZ ;  /* 0x0000003000047824 */ /* 0x000fe200078e02ff */
[----:B------:R-:W1:Y:S01]  /*0090*/  LDCU.64 UR10, c[0x0][0x358] ;  /* 0x00006b00ff0a77ac */ /* 0x000e620008000a00 */
[----:B0-----:R-:W-:-:S03]  /*00a0*/  UIADD3 UR7, UP0, UPT, UR4, 0xfc, URZ ;  /* 0x000000fc04077890 */ /* 0x001fc6000ff1e0ff */
[----:B------:R-:W-:Y:S01]  /*00b0*/  UMOV UR4, URZ ;  /* 0x000000ff00047c82 */ /* 0x000fe20008000000 */
[----:B-1----:R-:W-:-:S12]  /*00c0*/  UIADD3.X UR8, UPT, UPT, URZ, UR5, URZ, UP0, !UPT ;  /* 0x00000005ff087290 */ /* 0x002fd800087fe4ff */
.L_x_4:
[----:B------:R-:W-:Y:S01]  /*00d0*/  UIADD3 UR4, UPT, UPT, UR4, 0x1, URZ ;  /* 0x0000000104047890 */ /* 0x000fe2000fffe0ff */
[----:B------:R-:W-:-:S03]  /*00e0*/  UMOV UR5, URZ ;  /* 0x000000ff00057c82 */ /* 0x000fc60008000000 */
[----:B-1----:R-:W-:-:S11]  /*00f0*/  UISETP.NE.AND UP1, UPT, UR4, 0x20, UPT ;  /* 0x000000200400788c */ /* 0x002fd6000bf25270 */
.L_x_3:
[----:B------:R-:W0:Y:S01]  /*0100*/  LDCU.64 UR12, c[0x0][0x388] ;  /* 0x00007100ff0c77ac */ /* 0x000e220008000a00 */
[----:B-1----:R-:W-:-:S04]  /*0110*/  IADD3 R3, P0, PT, R0, UR5, RZ ;  /* 0x0000000500037c10 */ /* 0x002fc8000ff1e0ff */
[----:B------:R-:W-:Y:S02]  /*0120*/  LEA.HI.X.SX32 R6, R0, RZ, 0x1, P0 ;  /* 0x000000ff00067211 */ /* 0x000fe400000f0eff */
[----:B0-----:R-:W-:-:S04]  /*0130*/  LEA R2, P0, R3, UR12, 0x3 ;  /* 0x0000000c03027c11 */ /* 0x001fc8000f8018ff */
[----:B------:R-:W-:-:S05]  /*0140*/  LEA.HI.X R3, R3, UR13, R6, 0x3, P0 ;  /* 0x0000000d03037c11 */ /* 0x000fca00080f1c06 */
[----:B------:R-:W2:Y:S04]  /*0150*/  LDG.E.64 R6, desc[UR10][R2.64] ;  /* 0x0000000a02067981 */ /* 0x000ea8000c1e1b00 */
[----:B------:R-:W2:Y:S01]  /*0160*/  LDG.E.64 R8, desc[UR10][R2.64+0x8] ;  /* 0x0000080a02087981 */ /* 0x000ea2000c1e1b00 */
[----:B------:R-:W-:Y:S01]  /*0170*/  IMAD.U32 R5, RZ, RZ, UR5 ;  /* 0x00000005ff057e24 */ /* 0x000fe2000f8e00ff */
[----:B------:R-:W-:Y:S01]  /*0180*/  UIADD3 UR5, UPT, UPT, UR5, 0x1, URZ ;  /* 0x0000000105057890 */ /* 0x000fe2000fffe0ff */
[----:B------:R-:W-:Y:S03]  /*0190*/  BSSY.RECONVERGENT B0, `(.L_x_0) ;  /* 0x0000053000007945 */ /* 0x000fe60003800200 */
[----:B------:R-:W-:Y:S01]  /*01a0*/  UISETP.NE.AND UP2, UPT, UR5, 0x1f, UPT ;  /* 0x0000001f0500788c */ /* 0x000fe2000bf45270 */
[----:B--2---:R-:W-:-:S14]  /*01b0*/  DSETP.GEU.AND P0, PT, R6, R8, PT ;  /* 0x000000080600722a */ /* 0x004fdc0003f0e000 */
[----:B------:R-:W-:Y:S05]  /*01c0*/  @P0 BRA `(.L_x_1) ;  /* 0x00000004003c0947 */ /* 0x000fea0003800000 */
[----:B------:R0:W-:Y:S01]  /*01d0*/  STG.E.64 desc[UR10][R2.64], R8 ;  /* 0x0000000802007986 */ /* 0x0001e2000c101b0a */
[----:B------:R-:W-:Y:S01]  /*01e0*/  IMAD R5, R5, 0x30, RZ ;  /* 0x0000003005057824 */ /* 0x000fe200078e02ff */
[----:B------:R-:W-:Y:S02]  /*01f0*/  UMOV UR6, URZ ;  /* 0x000000ff00067c82 */ /* 0x000fe40008000000 */
[----:B------:R0:W-:Y:S02]  /*0200*/  STG.E.64 desc[UR10][R2.64+0x8], R6 ;  /* 0x0000080602007986 */ /* 0x0001e4000c101b0a */
[----:B------:R-:W-:-:S04]  /*0210*/  IADD3 R10, P0, PT, R5, R4, RZ ;  /* 0x00000004050a7210 */ /* 0x000fc80007f1e0ff */
[----:B------:R-:W-:Y:S02]  /*0220*/  LEA R5, P1, R10, UR7, 0x2 ;  /* 0x000000070a057c11 */ /* 0x000fe4000f8210ff */
[----:B------:R-:W-:-:S04]  /*0230*/  LEA.HI.X.SX32 R11, R4, RZ, 0x1, P0 ;  /* 0x000000ff040b7211 */ /* 0x000fc800000f0eff */
[----:B------:R-:W-:-:S07]  /*0240*/  LEA.HI.X R10, R10, UR8, R11, 0x2, P1 ;  /* 0x000000080a0a7c11 */ /* 0x000fce00088f140b */
.L_x_2:
[----:B01----:R-:W-:Y:S02]  /*0250*/  IMAD.MOV.U32 R2, RZ, RZ, R5 ;  /* 0x000000ffff027224 */ /* 0x003fe400078e0005 */
[----:B------:R-:W-:-:S05]  /*0260*/  IMAD.MOV.U32 R3, RZ, RZ, R10 ;  /* 0x000000ffff037224 */ /* 0x000fca00078e000a */
[----:B------:R-:W2:Y:S04]  /*0270*/  LDG.E R9, desc[UR10][R2.64+-0x3c] ;  /* 0xffffc40a02097981 */ /* 0x000ea8000c1e1900 */
[----:B------:R-:W3:Y:S04]  /*0280*/  LDG.E R7, desc[UR10][R2.64+-0xfc] ;  /* 0xffff040a02077981 */ /* 0x000ee8000c1e1900 */
[----:B------:R-:W4:Y:S04]  /*0290*/  LDG.E R13, desc[UR10][R2.64+-0x38] ;  /* 0xffffc80a020d7981 */ /* 0x000f28000c1e1900 */
[----:B------:R-:W5:Y:S04]  /*02a0*/  LDG.E R11, desc[UR10][R2.64+-0xf8] ;  /* 0xffff080a020b7981 */ /* 0x000f68000c1e1900 */
        /* <DEDUP_REMOVED lines=21> */
[----:B--2---:R0:W-:Y:S04]  /*0400*/  STG.E desc[UR10][R2.64+-0xfc], R9 ;  /* 0xffff040902007986 */ /* 0x0041e8000c10190a */
[----:B---3--:R1:W-:Y:S04]  /*0410*/  STG.E desc[UR10][R2.64+-0x3c], R7 ;  /* 0xffffc40702007986 */ /* 0x0083e8000c10190a */
[----:B----4-:R2:W-:Y:S04]  /*0420*/  STG.E desc[UR10][R2.64+-0xf8], R13 ;  /* 0xffff080d02007986 */ /* 0x0105e8000c10190a */
[----:B-----5:R3:W-:Y:S04]  /*0430*/  STG.E desc[UR10][R2.64+-0x38], R11 ;  /* 0xffffc80b02007986 */ /* 0x0207e8000c10190a */
[----:B------:R4:W-:Y:S04]  /*0440*/  STG.E desc[UR10][R2.64+-0xf4], R17 ;  /* 0xffff0c1102007986 */ /* 0x0009e8000c10190a */
[----:B------:R5:W-:Y:S04]  /*0450*/  STG.E desc[UR10][R2.64+-0x34], R15 ;  /* 0xffffcc0f02007986 */ /* 0x000be8000c10190a */
[----:B------:R5:W-:Y:S04]  /*0460*/  STG.E desc[UR10][R2.64+-0xf0], R19 ;  /* 0xffff101302007986 */ /* 0x000be8000c10190a */
[----:B0-----:R-:W5:Y:S04]  /*0470*/  LDG.E R9, desc[UR10][R2.64+-0xe8] ;  /* 0xffff180a02097981 */ /* 0x001f68000c1e1900 */
[----:B-1----:R-:W5:Y:S04]  /*0480*/  LDG.E R7, desc[UR10][R2.64+-0xe4] ;  /* 0xffff1c0a02077981 */ /* 0x002f68000c1e1900 */
[----:B--2---:R-:W2:Y:S04]  /*0490*/  LDG.E R13, desc[UR10][R2.64+-0x20] ;  /* 0xffffe00a020d7981 */ /* 0x004ea8000c1e1900 */
[----:B---3--:R-:W3:Y:S04]  /*04a0*/  LDG.E R11, desc[UR10][R2.64+-0xe0] ;  /* 0xffff200a020b7981 */ /* 0x008ee8000c1e1900 */
[----:B----4-:R-:W4:Y:S04]  /*04b0*/  LDG.E R17, desc[UR10][R2.64+-0x1c] ;  /* 0xffffe40a02117981 */ /* 0x010f28000c1e1900 */
[----:B-----5:R-:W5:Y:S04]  /*04c0*/  LDG.E R15, desc[UR10][R2.64+-0xdc] ;  /* 0xffff240a020f7981 */ /* 0x020f68000c1e1900 */
[----:B------:R-:W5:Y:S04]  /*04d0*/  LDG.E R19, desc[UR10][R2.64+-0xd8] ;  /* 0xffff280a02137981 */ /* 0x000f68000c1e1900 */
[----:B------:R-:W-:Y:S04]  /*04e0*/  STG.E desc[UR10][R2.64+-0xec], R23 ;  /* 0xffff141702007986 */ /* 0x000fe8000c10190a */
        /* <DEDUP_REMOVED lines=14> */
[----:B------:R-:W-:Y:S01]  /*05d0*/  STG.E desc[UR10][R2.64], R26 ;  /* 0x0000001a02007986 */ /* 0x000fe2000c10190a */
[----:B------:R-:W-:-:S04]  /*05e0*/  UIADD3 UR6, UPT, UPT, UR6, 0x10, URZ ;  /* 0x0000001006067890 */ /* 0x000fc8000fffe0ff */
[----:B------:R-:W-:Y:S01]  /*05f0*/  UISETP.NE.AND UP0, UPT, UR6, 0x30, UPT ;  /* 0x000000300600788c */ /* 0x000fe2000bf05270 */
[----:B------:R0:W-:Y:S04]  /*0600*/  STG.E desc[UR10][R2.64+-0x30], R5 ;  /* 0xffffd00502007986 */ /* 0x0001e8000c10190a */
[----:B------:R1:W-:Y:S01]  /*0610*/  STG.E desc[UR10][R2.64+-0x10], R10 ;  /* 0xfffff00a02007986 */ /* 0x0003e2000c10190a */
[----:B0-----:R-:W-:-:S05]  /*0620*/  IADD3 R5, P0, PT, R2, 0x40, RZ ;  /* 0x0000004002057810 */ /* 0x001fca0007f1e0ff */
[----:B-1----:R-:W-:Y:S01]  /*0630*/  IMAD.X R10, RZ, RZ, R3, P0 ;  /* 0x000000ffff0a7224 */ /* 0x002fe200000e0603 */
[----:B------:R1:W-:Y:S04]  /*0640*/  STG.E desc[UR10][R2.64+-0x28], R9 ;  /* 0xffffd80902007986 */ /* 0x0003e8000c10190a */
[----:B------:R1:W-:Y:S04]  /*0650*/  STG.E desc[UR10][R2.64+-0x24], R7 ;  /* 0xffffdc0702007986 */ /* 0x0003e8000c10190a */
[----:B--2---:R1:W-:Y:S04]  /*0660*/  STG.E desc[UR10][R2.64+-0xe0], R13 ;  /* 0xffff200d02007986 */ /* 0x0043e8000c10190a */
[----:B---3--:R1:W-:Y:S04]  /*0670*/  STG.E desc[UR10][R2.64+-0x20], R11 ;  /* 0xffffe00b02007986 */ /* 0x0083e8000c10190a */
[----:B----4-:R1:W-:Y:S04]  /*0680*/  STG.E desc[UR10][R2.64+-0xdc], R17 ;  /* 0xffff241102007986 */ /* 0x0103e8000c10190a */
[----:B-----5:R1:W-:Y:S04]  /*0690*/  STG.E desc[UR10][R2.64+-0x1c], R15 ;  /* 0xffffe40f02007986 */ /* 0x0203e8000c10190a */
[----:B------:R1:W-:Y:S01]  /*06a0*/  STG.E desc[UR10][R2.64+-0x18], R19 ;  /* 0xffffe81302007986 */ /* 0x0003e2000c10190a */
[----:B------:R-:W-:Y:S05]  /*06b0*/  BRA.U UP0, `(.L_x_2) ;  /* 0xfffffff900e47547 */ /* 0x000fea000b83ffff */
.L_x_1:
[----:B------:R-:W-:Y:S05]  /*06c0*/  BSYNC.RECONVERGENT B0 ;  /* 0x0000000000007941 */ /* 0x000fea0003800200 */
.L_x_0:
[----:B------:R-:W-:Y:S05]  /*06d0*/  BRA.U UP2, `(.L_x_3) ;  /* 0xfffffff902887547 */ /* 0x000fea000b83ffff */
[----:B------:R-:W-:Y:S05]  /*06e0*/  BRA.U UP1, `(.L_x_4) ;  /* 0xfffffff901787547 */ /* 0x000fea000b83ffff */
[----:B------:R-:W-:Y:S05]  /*06f0*/  EXIT ;  /* 0x000000000000794d */ /* 0x000fea0003800000 */
.L_x_5:
[----:B------:R-:W-:-:S00]  /*0700*/  BRA `(.L_x_5) ;  /* 0xfffffffc00fc7947 */ /* 0x000fc0000383ffff */
[----:B------:R-:W-:-:S00]  /*0710*/  NOP ;  /* 0x0000000000007918 */ /* 0x000fc00000000000 */
        /* <DEDUP_REMOVED lines=14> */
.L_x_52:


//--------------------- .text._Z9migrationPi      --------------------------
	.section	.text._Z9migrationPi,"ax",@progbits
	.align	128
        .global         _Z9migrationPi
        .type           _Z9migrationPi,@function
        .size           _Z9migrationPi,(.L_x_53 - _Z9migrationPi)
        .other          _Z9migrationPi,@"STO_CUDA_ENTRY STV_DEFAULT"
_Z9migrationPi:
.text._Z9migrationPi:
[----:B------:R-:W-:Y:S01]  /*0000*/  LDC R1, c[0x0][0x37c] ;  /* 0x0000df00ff017b82 */ /* 0x000fe20000000800 */
[----:B------:R-:W0:Y:S01]  /*0010*/  S2R R0, SR_CTAID.X ;  /* 0x0000000000007919 */ /* 0x000e220000002500 */
[----:B------:R-:W0:Y:S02]  /*0020*/  S2R R3, SR_TID.X ;  /* 0x0000000000037919 */ /* 0x000e240000002100 */
[----:B0-----:R-:W-:-:S04]  /*0030*/  LEA R0, R0, R3, 0x3 ;  /* 0x0000000300007211 */ /* 0x001fc800078e18ff */
[----:B------:R-:W-:-:S13]  /*0040*/  ISETP.GT.AND P0, PT, R0, 0x4e1f, PT ;  /* 0x00004e1f0000780c */ /* 0x000fda0003f04270 */
[----:B------:R-:W-:Y:S05]  /*0050*/  @P0 EXIT ;  /* 0x000000000000094d */ /* 0x000fea0003800000 */
[----:B------:R-:W0:Y:S01]  /*0060*/  LDCU.64 UR4, c[0x0][0x380] ;  /* 0x00007000ff0477ac */ /* 0x000e220008000a00 */
[----:B------:R-:W-:Y:S01]  /*0070*/  IADD3 R2, PT, PT, R0, 0x1, RZ ;  /* 0x0000000100027810 */ /* 0x000fe20007ffe0ff */
[----:B------:R-:W-:Y:S02]  /*0080*/  IMAD.MOV.U32 R8, RZ, RZ, 0x600 ;  /* 0x00000600ff087424 */ /* 0x000fe400078e00ff */
[----:B------:R-:W-:Y:S01]  /*0090*/  HFMA2 R10, -RZ, RZ, 0, 0 ;  /* 0x00000000ff0a7431 */ /* 0x000fe200000001ff */
[----:B------:R-:W1:Y:S01]  /*00a0*/  LDCU.64 UR6, c[0x0][0x358] ;  /* 0x00006b00ff0677ac */ /* 0x000e620008000a00 */
[----:B------:R-:W-:-:S05]  /*00b0*/  IMAD.HI R3, R2, 0x68db8bad, RZ ;  /* 0x68db8bad02037827 */ /* 0x000fca00078e02ff */
[----:B------:R-:W-:-:S04]  /*00c0*/  SHF.R.U32.HI R4, RZ, 0x1f, R3 ;  /* 0x0000001fff047819 */ /* 0x000fc80000011603 */
[----:B------:R-:W-:Y:S01]  /*00d0*/  LEA.HI.SX32 R3, R3, R4, 0x13 ;  /* 0x0000000403037211 */ /* 0x000fe200078f9aff */
[----:B0-----:R-:W-:-:S04]  /*00e0*/  UIADD3 UR4, UP0, UPT, UR4, 0x20, URZ ;  /* 0x0000002004047890 */ /* 0x001fc8000ff1e0ff */
[----:B------:R-:W-:Y:S01]  /*00f0*/  IMAD R3, R3, -0x4e20, R2 ;  /* 0xffffb1e003037824 */ /* 0x000fe200078e0202 */
[----:B------:R-:W-:-:S03]  /*0100*/  UIADD3.X UR5, UPT, UPT, URZ, UR5, URZ, UP0, !UPT ;  /* 0x00000005ff057290 */ /* 0x000fc600087fe4ff */
[----:B------:R-:W-:Y:S02]  /*0110*/  IMAD R8, R3, R8, 0x540 ;  /* 0x0000054003087424 */ /* 0x000fe400078e0208 */
[----:B------:R-:W-:Y:S01]  /*0120*/  IMAD.U32 R2, RZ, RZ, UR4 ;  /* 0x00000004ff027e24 */ /* 0x000fe2000f8e00ff */
[----:B-1----:R-:W-:-:S07]  /*0130*/  MOV R3, UR5 ;  /* 0x0000000500037c02 */ /* 0x002fce0008000f00 */
.L_x_7:
[C---:B------:R-:W-:Y:S01]  /*0140*/  IMAD R11, R10.reuse, 0x30, RZ ;  /* 0x000000300a0b7824 */ /* 0x040fe200078e02ff */
[----:B------:R-:W-:Y:S01]  /*0150*/  IADD3 R10, PT, PT, R10, 0x1, RZ ;  /* 0x000000010a0a7810 */ /* 0x000fe20007ffe0ff */
[----:B------:R-:W-:Y:S02]  /*0160*/  UMOV UR4, URZ ;  /* 0x000000ff00047c82 */ /* 0x000fe40008000000 */
[--C-:B------:R-:W-:Y:S01]  /*0170*/  IMAD R9, R0, 0x600, R11.reuse ;  /* 0x0000060000097824 */ /* 0x100fe200078e020b */
[----:B------:R-:W-:Y:S01]  /*0180*/  ISETP.NE.AND P0, PT, R10, 0x4, PT ;  /* 0x000000040a00780c */ /* 0x000fe20003f05270 */
[----:B-1----:R-:W-:-:S12]  /*0190*/  IMAD.IADD R11, R8, 0x1, R11 ;  /* 0x00000001080b7824 */ /* 0x002fd800078e020b */
.L_x_6:
[----:B-1----:R-:W-:-:S04]  /*01a0*/  IMAD.WIDE R6, R11, 0x4, R2 ;  /* 0x000000040b067825 */ /* 0x002fc800078e0202 */
[C---:B------:R-:W-:Y:S01]  /*01b0*/  IMAD.WIDE R4, R9.reuse, 0x4, R2 ;  /* 0x0000000409047825 */ /* 0x040fe200078e0202 */
[----:B------:R-:W2:Y:S04]  /*01c0*/  LDG.E R15, desc[UR6][R6.64+-0x20] ;  /* 0xffffe006060f7981 */ /* 0x000ea8000c1e1900 */
[----:B------:R-:W3:Y:S04]  /*01d0*/  LDG.E R13, desc[UR6][R4.64+-0x20] ;  /* 0xffffe006040d7981 */ /* 0x000ee8000c1e1900 */
[----:B--2---:R0:W-:Y:S04]  /*01e0*/  STG.E desc[UR6][R4.64+-0x20], R15 ;  /* 0xffffe00f04007986 */ /* 0x0041e8000c101906 */
[----:B---3--:R1:W-:Y:S04]  /*01f0*/  STG.E desc[UR6][R6.64+-0x20], R13 ;  /* 0xffffe00d06007986 */ /* 0x0083e8000c101906 */
[----:B------:R-:W2:Y:S04]  /*0200*/  LDG.E R19, desc[UR6][R6.64+-0x1c] ;  /* 0xffffe40606137981 */ /* 0x000ea8000c1e1900 */
[----:B------:R-:W3:Y:S04]  /*0210*/  LDG.E R17, desc[UR6][R4.64+-0x1c] ;  /* 0xffffe40604117981 */ /* 0x000ee8000c1e1900 */
[----:B--2---:R2:W-:Y:S04]  /*0220*/  STG.E desc[UR6][R4.64+-0x1c], R19 ;  /* 0xffffe41304007986 */ /* 0x0045e8000c101906 */
[----:B---3--:R3:W-:Y:S04]  /*0230*/  STG.E desc[UR6][R6.64+-0x1c], R17 ;  /* 0xffffe41106007986 */ /* 0x0087e8000c101906 */
[----:B------:R-:W4:Y:S04]  /*0240*/  LDG.E R23, desc[UR6][R6.64+-0x18] ;  /* 0xffffe80606177981 */ /* 0x000f28000c1e1900 */
[----:B------:R-:W5:Y:S04]  /*0250*/  LDG.E R21, desc[UR6][R4.64+-0x18] ;  /* 0xffffe80604157981 */ /* 0x000f68000c1e1900 */
[----:B----4-:R4:W-:Y:S04]  /*0260*/  STG.E desc[UR6][R4.64+-0x18], R23 ;  /* 0xffffe81704007986 */ /* 0x0109e8000c101906 */
[----:B-----5:R5:W-:Y:S04]  /*0270*/  STG.E desc[UR6][R6.64+-0x18], R21 ;  /* 0xffffe81506007986 */ /* 0x020be8000c101906 */
[----:B------:R-:W2:Y:S04]  /*0280*/  LDG.E R25, desc[UR6][R6.64+-0x14] ;  /* 0xffffec0606197981 */ /* 0x000ea8000c1e1900 */
[----:B0-----:R-:W3:Y:S04]  /*0290*/  LDG.E R15, desc[UR6][R4.64+-0x14] ;  /* 0xffffec06040f7981 */ /* 0x001ee8000c1e1900 */
[----:B--2---:R0:W-:Y:S04]  /*02a0*/  STG.E desc[UR6][R4.64+-0x14], R25 ;  /* 0xffffec1904007986 */ /* 0x0041e8000c101906 */
[----:B---3--:R2:W-:Y:S04]  /*02b0*/  STG.E desc[UR6][R6.64+-0x14], R15 ;  /* 0xffffec0f06007986 */ /* 0x0085e8000c101906 */
[----:B------:R-:W3:Y:S04]  /*02c0*/  LDG.E R27, desc[UR6][R6.64+-0x10] ;  /* 0xfffff006061b7981 */ /* 0x000ee8000c1e1900 */
[----:B-1----:R-:W4:Y:S04]  /*02d0*/  LDG.E R13, desc[UR6][R4.64+-0x10] ;  /* 0xfffff006040d7981 */ /* 0x002f28000c1e1900 */
[----:B---3--:R1:W-:Y:S04]  /*02e0*/  STG.E desc[UR6][R4.64+-0x10], R27 ;  /* 0xfffff01b04007986 */ /* 0x0083e8000c101906 */
[----:B----4-:R3:W-:Y:S04]  /*02f0*/  STG.E desc[UR6][R6.64+-0x10], R13 ;  /* 0xfffff00d06007986 */ /* 0x0107e8000c101906 */
[----:B------:R-:W4:Y:S04]  /*0300*/  LDG.E R19, desc[UR6][R6.64+-0xc] ;  /* 0xfffff40606137981 */ /* 0x000f28000c1e1900 */
[----:B------:R-:W5:Y:S04]  /*0310*/  LDG.E R17, desc[UR6][R4.64+-0xc] ;  /* 0xfffff40604117981 */ /* 0x000f68000c1e1900 */
[----:B----4-:R4:W-:Y:S04]  /*0320*/  STG.E desc[UR6][R4.64+-0xc], R19 ;  /* 0xfffff41304007986 */ /* 0x0109e8000c101906 */
[----:B-----5:R5:W-:Y:S04]  /*0330*/  STG.E desc[UR6][R6.64+-0xc], R17 ;  /* 0xfffff41106007986 */ /* 0x020be8000c101906 */
[----:B------:R-:W2:Y:S04]  /*0340*/  LDG.E R23, desc[UR6][R6.64+-0x8] ;  /* 0xfffff80606177981 */ /* 0x000ea8000c1e1900 */
[----:B------:R-:W3:Y:S04]  /*0350*/  LDG.E R21, desc[UR6][R4.64+-0x8] ;  /* 0xfffff80604157981 */ /* 0x000ee8000c1e1900 */
[----:B--2---:R2:W-:Y:S04]  /*0360*/  STG.E desc[UR6][R4.64+-0x8], R23 ;  /* 0xfffff81704007986 */ /* 0x0045e8000c101906 */
[----:B---3--:R3:W-:Y:S04]  /*0370*/  STG.E desc[UR6][R6.64+-0x8], R21 ;  /* 0xfffff81506007986 */ /* 0x0087e8000c101906 */
[----:B0-----:R-:W4:Y:S04]  /*0380*/  LDG.E R25, desc[UR6][R6.64+-0x4] ;  /* 0xfffffc0606197981 */ /* 0x001f28000c1e1900 */
[----:B------:R-:W5:Y:S04]  /*0390*/  LDG.E R15, desc[UR6][R4.64+-0x4] ;  /* 0xfffffc06040f7981 */ /* 0x000f68000c1e1900 */
[----:B----4-:R0:W-:Y:S04]  /*03a0*/  STG.E desc[UR6][R4.64+-0x4], R25 ;  /* 0xfffffc1904007986 */ /* 0x0101e8000c101906 */
[----:B-----5:R4:W-:Y:S04]  /*03b0*/  STG.E desc[UR6][R6.64+-0x4], R15 ;  /* 0xfffffc0f06007986 */ /* 0x0209e8000c101906 */
[----:B-1----:R-:W5:Y:S04]  /*03c0*/  LDG.E R27, desc[UR6][R6.64] ;  /* 0x00000006061b7981 */ /* 0x002f68000c1e1900 */
[----:B------:R-:W2:Y:S04]  /*03d0*/  LDG.E R13, desc[UR6][R4.64] ;  /* 0x00000006040d7981 */ /* 0x000ea8000c1e1900 */
[----:B-----5:R1:W-:Y:S04]  /*03e0*/  STG.E desc[UR6][R4.64], R27 ;  /* 0x0000001b04007986 */ /* 0x0203e8000c101906 */
[----:B--2---:R2:W-:Y:S04]  /*03f0*/  STG.E desc[UR6][R6.64], R13 ;  /* 0x0000000d06007986 */ /* 0x0045e8000c101906 */
[----:B------:R-:W5:Y:S04]  /*0400*/  LDG.E R19, desc[UR6][R6.64+0x4] ;  /* 0x0000040606137981 */ /* 0x000f68000c1e1900 */
[----:B------:R-:W3:Y:S04]  /*0410*/  LDG.E R17, desc[UR6][R4.64+0x4] ;  /* 0x0000040604117981 */ /* 0x000ee8000c1e1900 */
[----:B-----5:R5:W-:Y:S04]  /*0420*/  STG.E desc[UR6][R4.64+0x4], R19 ;  /* 0x0000041304007986 */ /* 0x020be8000c101906 */
[----:B---3--:R3:W-:Y:S04]  /*0430*/  STG.E desc[UR6][R6.64+0x4], R17 ;  /* 0x0000041106007986 */ /* 0x0087e8000c101906 */
[----:B------:R-:W4:Y:S04]  /*0440*/  LDG.E R23, desc[UR6][R6.64+0x8] ;  /* 0x0000080606177981 */ /* 0x000f28000c1e1900 */
[----:B------:R-:W2:Y:S04]  /*0450*/  LDG.E R21, desc[UR6][R4.64+0x8] ;  /* 0x0000080604157981 */ /* 0x000ea8000c1e1900 */
[----:B----4-:R4:W-:Y:S04]  /*0460*/  STG.E desc[UR6][R4.64+0x8], R23 ;  /* 0x0000081704007986 */ /* 0x0109e8000c101906 */
[----:B--2---:R2:W-:Y:S04]  /*0470*/  STG.E desc[UR6][R6.64+0x8], R21 ;  /* 0x0000081506007986 */ /* 0x0045e8000c101906 */
[----:B0-----:R-:W5:Y:S04]  /*0480*/  LDG.E R25, desc[UR6][R6.64+0xc] ;  /* 0x00000c0606197981 */ /* 0x001f68000c1e1900 */
[----:B------:R-:W3:Y:S04]  /*0490*/  LDG.E R15, desc[UR6][R4.64+0xc] ;  /* 0x00000c06040f7981 */ /* 0x000ee8000c1e1900 */
[----:B-----5:R0:W-:Y:S04]  /*04a0*/  STG.E desc[UR6][R4.64+0xc], R25 ;  /* 0x00000c1904007986 */ /* 0x0201e8000c101906 */
[----:B---3--:R3:W-:Y:S04]  /*04b0*/  STG.E desc[UR6][R6.64+0xc], R15 ;  /* 0x00000c0f06007986 */ /* 0x0087e8000c101906 */
[----:B-1----:R-:W5:Y:S04]  /*04c0*/  LDG.E R27, desc[UR6][R6.64+0x10] ;  /* 0x00001006061b7981 */ /* 0x002f68000c1e1900 */
[----:B------:R-:W4:Y:S04]  /*04d0*/  LDG.E R13, desc[UR6][R4.64+0x10] ;  /* 0x00001006040d7981 */ /* 0x000f28000c1e1900 */
[----:B-----5:R1:W-:Y:S04]  /*04e0*/  STG.E desc[UR6][R4.64+0x10], R27 ;  /* 0x0000101b04007986 */ /* 0x0203e8000c101906 */
[----:B----4-:R1:W-:Y:S04]  /*04f0*/  STG.E desc[UR6][R6.64+0x10], R13 ;  /* 0x0000100d06007986 */ /* 0x0103e8000c101906 */
[----:B------:R-:W4:Y:S04]  /*0500*/  LDG.E R19, desc[UR6][R6.64+0x14] ;  /* 0x0000140606137981 */ /* 0x000f28000c1e1900 */
[----:B------:R-:W5:Y:S04]  /*0510*/  LDG.E R17, desc[UR6][R4.64+0x14] ;  /* 0x0000140604117981 */ /* 0x000f68000c1e1900 */
[----:B----4-:R1:W-:Y:S04]  /*0520*/  STG.E desc[UR6][R4.64+0x14], R19 ;  /* 0x0000141304007986 */ /* 0x0103e8000c101906 */
[----:B-----5:R1:W-:Y:S04]  /*0530*/  STG.E desc[UR6][R6.64+0x14], R17 ;  /* 0x0000141106007986 */ /* 0x0203e8000c101906 */
[----:B------:R-:W4:Y:S04]  /*0540*/  LDG.E R23, desc[UR6][R6.64+0x18] ;  /* 0x0000180606177981 */ /* 0x000f28000c1e1900 */
[----:B--2---:R-:W2:Y:S04]  /*0550*/  LDG.E R21, desc[UR6][R4.64+0x18] ;  /* 0x0000180604157981 */ /* 0x004ea8000c1e1900 */
[----:B----4-:R1:W-:Y:S04]  /*0560*/  STG.E desc[UR6][R4.64+0x18], R23 ;  /* 0x0000181704007986 */ /* 0x0103e8000c101906 */
[----:B--2---:R1:W-:Y:S04]  /*0570*/  STG.E desc[UR6][R6.64+0x18], R21 ;  /* 0x0000181506007986 */ /* 0x0043e8000c101906 */
[----:B0-----:R-:W2:Y:S04]  /*0580*/  LDG.E R25, desc[UR6][R6.64+0x1c] ;  /* 0x00001c0606197981 */ /* 0x001ea8000c1e1900 */
[----:B---3--:R-:W3:Y:S01]  /*0590*/  LDG.E R15, desc[UR6][R4.64+0x1c] ;  /* 0x00001c06040f7981 */ /* 0x008ee2000c1e1900 */
[----:B------:R-:W-:Y:S01]  /*05a0*/  UIADD3 UR4, UPT, UPT, UR4, 0x10, URZ ;  /* 0x0000001004047890 */ /* 0x000fe2000fffe0ff */
[----:B------:R-:W-:-:S02]  /*05b0*/  IADD3 R9, PT, PT, R9, 0x10, RZ ;  /* 0x0000001009097810 */ /* 0x000fc40007ffe0ff */
[----:B------:R-:W-:Y:S01]  /*05c0*/  IADD3 R11, PT, PT, R11, 0x10, RZ ;  /* 0x000000100b0b7810 */ /* 0x000fe20007ffe0ff */
[----:B------:R-:W-:Y:S01]  /*05d0*/  UISETP.NE.AND UP0, UPT, UR4, 0x30, UPT ;  /* 0x000000300400788c */ /* 0x000fe2000bf05270 */
[----:B--2---:R1:W-:Y:S04]  /*05e0*/  STG.E desc[UR6][R4.64+0x1c], R25 ;  /* 0x00001c1904007986 */ /* 0x0043e8000c101906 */
[----:B---3--:R1:W-:Y:S04]  /*05f0*/  STG.E desc[UR6][R6.64+0x1c], R15 ;  /* 0x00001c0f06007986 */ /* 0x0083e8000c101906 */
[----:B------:R-:W-:Y:S05]  /*0600*/  BRA.U UP0, `(.L_x_6) ;  /* 0xfffffff900e47547 */ /* 0x000fea000b83ffff */
[----:B------:R-:W-:Y:S05]  /*0610*/  @P0 BRA `(.L_x_7) ;  /* 0xfffffff800c80947 */ /* 0x000fea000383ffff */
[----:B------:R-:W-:Y:S05]  /*0620*/  EXIT ;  /* 0x000000000000794d */ /* 0x000fea0003800000 */
.L_x_8:
        /* <DEDUP_REMOVED lines=13> */
.L_x_53:


//--------------------- .text._Z8mutationPi       --------------------------
	.section	.text._Z8mutationPi,"ax",@progbits
	.align	128
        .global         _Z8mutationPi
        .type           _Z8mutationPi,@function
        .size           _Z8mutationPi,(.L_x_49 - _Z8mutationPi)
        .other          _Z8mutationPi,@"STO_CUDA_ENTRY STV_DEFAULT"
_Z8mutationPi:
.text._Z8mutationPi:
[----:B------:R-:W-:Y:S01]  /*0000*/  LDC R1, c[0x0][0x37c] ;  /* 0x0000df00ff017b82 */ /* 0x000fe20000000800 */
[----:B------:R-:W0:Y:S01]  /*0010*/  S2R R11, SR_TID.X ;  /* 0x00000000000b7919 */ /* 0x000e220000002100 */
[----:B------:R-:W1:Y:S01]  /*0020*/  S2R R10, SR_CTAID.X ;  /* 0x00000000000a7919 */ /* 0x000e620000002500 */
[----:B0-----:R-:W-:-:S13]  /*0030*/  LOP3.LUT P0, RZ, R11, 0x1f, RZ, 0xc0, !PT ;  /* 0x0000001f0bff7812 */ /* 0x001fda000780c0ff */
[----:B-1----:R-:W-:Y:S05]  /*0040*/  @!P0 EXIT ;  /* 0x000000000000894d */ /* 0x002fea0003800000 */
[----:B------:R-:W0:Y:S01]  /*0050*/  MUFU.RCP64H R3, 20000 ;  /* 0x40d3880000037908 */ /* 0x000e220000001800 */
[----:B------:R-:W-:Y:S01]  /*0060*/  IMAD.MOV.U32 R8, RZ, RZ, 0x0 ;  /* 0x00000000ff087424 */ /* 0x000fe200078e00ff */
[----:B------:R-:W-:Y:S01]  /*0070*/  UMOV UR4, 0x9999999a ;  /* 0x9999999a00047882 */ /* 0x000fe20000000000 */
[----:B------:R-:W-:Y:S01]  /*0080*/  IMAD.MOV.U32 R9, RZ, RZ, 0x40d38800 ;  /* 0x40d38800ff097424 */ /* 0x000fe200078e00ff */
[----:B------:R-:W-:Y:S01]  /*0090*/  UMOV UR5, 0x3fc99999 ;  /* 0x3fc9999900057882 */ /* 0x000fe20000000000 */
[----:B------:R-:W-:Y:S02]  /*00a0*/  IMAD.MOV.U32 R2, RZ, RZ, 0x1 ;  /* 0x00000001ff027424 */ /* 0x000fe400078e00ff */
[----:B------:R-:W-:-:S04]  /*00b0*/  VIADD R0, R10, 0x1 ;  /* 0x000000010a007836 */ /* 0x000fc80000000000 */
[----:B0-----:R-:W-:-:S08]  /*00c0*/  DFMA R4, R2, -R8, 1 ;  /* 0x3ff000000204742b */ /* 0x001fd00000000808 */
[----:B------:R-:W-:Y:S02]  /*00d0*/  DFMA R6, R4, R4, R4 ;  /* 0x000000040406722b */ /* 0x000fe40000000004 */
[----:B------:R0:W1:Y:S06]  /*00e0*/  I2F.F64.U32 R4, R0 ;  /* 0x0000000000047312 */ /* 0x00006c0000201800 */
[----:B------:R-:W-:Y:S01]  /*00f0*/  DFMA R6, R2, R6, R2 ;  /* 0x000000060206722b */ /* 0x000fe20000000002 */
[----:B0-----:R-:W-:-:S07]  /*0100*/  IMAD R0, R10, 0x20, R11 ;  /* 0x000000200a007824 */ /* 0x001fce00078e020b */
[----:B------:R-:W-:Y:S02]  /*0110*/  DFMA R2, R6, -R8, 1 ;  /* 0x3ff000000602742b */ /* 0x000fe40000000808 */
[----:B-1----:R-:W-:-:S06]  /*0120*/  DMUL R4, R4, UR4 ;  /* 0x0000000404047c28 */ /* 0x002fcc0008000000 */
[----:B------:R-:W-:-:S04]  /*0130*/  DFMA R2, R6, R2, R6 ;  /* 0x000000020602722b */ /* 0x000fc80000000006 */
[----:B------:R-:W-:-:S04]  /*0140*/  FSETP.GEU.AND P1, PT, |R5|, 6.5827683646048100446e-37, PT ;  /* 0x036000000500780b */ /* 0x000fc80003f2e200 */
[----:B------:R-:W-:-:S08]  /*0150*/  DMUL R6, R4, R2 ;  /* 0x0000000204067228 */ /* 0x000fd00000000000 */
[----:B------:R-:W-:-:S08]  /*0160*/  DFMA R8, R6, -20000, R4 ;  /* 0xc0d388000608782b */ /* 0x000fd00000000004 */
[----:B------:R-:W-:-:S10]  /*0170*/  DFMA R2, R2, R8, R6 ;  /* 0x000000080202722b */ /* 0x000fd40000000006 */
[----:B------:R-:W-:-:S05]  /*0180*/  FFMA R6, RZ, 6.6103515625, R3 ;  /* 0x40d38800ff067823 */ /* 0x000fca0000000003 */
[----:B------:R-:W-:-:S13]  /*0190*/  FSETP.GT.AND P0, PT, |R6|, 1.469367938527859385e-39, PT ;  /* 0x001000000600780b */ /* 0x000fda0003f04200 */
[----:B------:R-:W-:Y:S05]  /*01a0*/  @P0 BRA P1, `(.L_x_9) ;  /* 0x0000000000080947 */ /* 0x000fea0000800000 */
[----:B------:R-:W-:-:S07]  /*01b0*/  MOV R6, 0x1d0 ;  /* 0x000001d000067802 */ /* 0x000fce0000000f00 */
[----:B------:R-:W-:Y:S05]  /*01c0*/  CALL.REL.NOINC `($__internal_0_$__cuda_sm20_div_rn_f64_full) ;  /* 0x0000000000d87944 */ /* 0x000fea0003c00000 */
.L_x_9:
[----:B------:R-:W-:Y:S01]  /*01d0*/  UMOV UR4, 0x33333333 ;  /* 0x3333333300047882 */ /* 0x000fe20000000000 */
[----:B------:R-:W-:Y:S02]  /*01e0*/  UMOV UR5, 0x3fd33333 ;  /* 0x3fd3333300057882 */ /* 0x000fe40000000000 */
[----:B------:R-:W-:Y:S01]  /*01f0*/  DADD R2, R2, UR4 ;  /* 0x0000000402027e29 */ /* 0x000fe20008000000 */
[----:B------:R-:W-:-:S06]  /*0200*/  CS2R R4, SR_CLOCKLO ;  /* 0x0000000000047805 */ /* 0x000fcc0000015000 */
[----:B------:R-:W-:-:S04]  /*0210*/  IADD3 R4, P0, PT, R0, R4, RZ ;  /* 0x0000000400047210 */ /* 0x000fc80007f1e0ff */
[----:B------:R-:W-:Y:S02]  /*0220*/  LOP3.LUT R4, R4, 0xaad26b49, RZ, 0x3c, !PT ;  /* 0xaad26b4904047812 */ /* 0x000fe400078e3cff */
[----:B------:R-:W-:-:S03]  /*0230*/  LEA.HI.X.SX32 R5, R0, R5, 0x1, P0 ;  /* 0x0000000500057211 */ /* 0x000fc600000f0eff */
[----:B------:R-:W-:Y:S01]  /*0240*/  IMAD R6, R4, 0x4182bed5, RZ ;  /* 0x4182bed504067824 */ /* 0x000fe200078e02ff */
[----:B------:R-:W-:-:S03]  /*0250*/  LOP3.LUT R5, R5, 0xf7dcefdd, RZ, 0x3c, !PT ;  /* 0xf7dcefdd05057812 */ /* 0x000fc600078e3cff */
[C---:B------:R-:W-:Y:S02]  /*0260*/  VIADD R4, R6.reuse, 0x75bcd15 ;  /* 0x075bcd1506047836 */ /* 0x040fe40000000000 */
[----:B------:R-:W-:Y:S02]  /*0270*/  VIADD R7, R6, 0x583f19 ;  /* 0x00583f1906077836 */ /* 0x000fe40000000000 */
[----:B------:R-:W-:Y:S01]  /*0280*/  IMAD R5, R5, -0x658354e5, R6 ;  /* 0x9a7cab1b05057824 */ /* 0x000fe200078e0206 */
[----:B------:R-:W-:-:S04]  /*0290*/  SHF.R.U32.HI R9, RZ, 0x2, R4 ;  /* 0x00000002ff097819 */ /* 0x000fc80000011604 */
[----:B------:R-:W-:Y:S01]  /*02a0*/  LOP3.LUT R9, R9, R4, RZ, 0x3c, !PT ;  /* 0x0000000409097212 */ /* 0x000fe200078e3cff */
[----:B------:R-:W-:-:S04]  /*02b0*/  IMAD.SHL.U32 R4, R7, 0x10, RZ ;  /* 0x0000001007047824 */ /* 0x000fc800078e00ff */
[----:B------:R-:W-:-:S05]  /*02c0*/  IMAD.SHL.U32 R8, R9, 0x2, RZ ;  /* 0x0000000209087824 */ /* 0x000fca00078e00ff */
[----:B------:R-:W-:Y:S01]  /*02d0*/  LOP3.LUT R4, R7, R4, R8, 0x96, !PT ;  /* 0x0000000407047212 */ /* 0x000fe200078e9608 */
[----:B------:R-:W-:-:S03]  /*02e0*/  VIADD R7, R5, 0x64f0c9 ;  /* 0x0064f0c905077836 */ /* 0x000fc60000000000 */
[----:B------:R-:W-:Y:S01]  /*02f0*/  LOP3.LUT R8, R4, R9, RZ, 0x3c, !PT ;  /* 0x0000000904087212 */ /* 0x000fe200078e3cff */
[----:B------:R-:W-:-:S03]  /*0300*/  IMAD.MOV.U32 R9, RZ, RZ, 0x2f800000 ;  /* 0x2f800000ff097424 */ /* 0x000fc600078e00ff */
[----:B------:R-:W-:-:S04]  /*0310*/  IADD3 R4, PT, PT, R7, 0x587c5, R8 ;  /* 0x000587c507047810 */ /* 0x000fc80007ffe008 */
[----:B------:R-:W-:-:S05]  /*0320*/  I2FP.F32.U32 R4, R4 ;  /* 0x0000000400047245 */ /* 0x000fca0000201000 */
[----:B------:R-:W-:-:S06]  /*0330*/  FFMA R4, R4, R9, 1.1641532182693481445e-10 ;  /* 0x2f00000004047423 */ /* 0x000fcc0000000009 */
[----:B------:R-:W0:Y:S02]  /*0340*/  F2F.F64.F32 R4, R4 ;  /* 0x0000000400047310 */ /* 0x000e240000201800 */
[----:B0-----:R-:W-:-:S14]  /*0350*/  DSETP.GT.AND P0, PT, R2, R4, PT ;  /* 0x000000040200722a */ /* 0x001fdc0003f04000 */
[----:B------:R-:W-:Y:S05]  /*0360*/  @!P0 EXIT ;  /* 0x000000000000894d */ /* 0x000fea0003800000 */
[----:B------:R-:W-:Y:S01]  /*0370*/  LOP3.LUT R2, R6, 0x159a55e5, RZ, 0x3c, !PT ;  /* 0x159a55e506027812 */ /* 0x000fe200078e3cff */
[----:B------:R-:W0:Y:S03]  /*0380*/  LDCU.64 UR4, c[0x0][0x358] ;  /* 0x00006b00ff0477ac */ /* 0x000e260008000a00 */
[----:B------:R-:W-:Y:S01]  /*0390*/  SHF.R.U32.HI R3, RZ, 0x2, R2 ;  /* 0x00000002ff037819 */ /* 0x000fe20000011602 */
[----:B------:R-:W-:-:S03]  /*03a0*/  IMAD.SHL.U32 R2, R8, 0x10, RZ ;  /* 0x0000001008027824 */ /* 0x000fc600078e00ff */
[----:B------:R-:W-:-:S05]  /*03b0*/  LOP3.LUT R3, R3, 0x159a55e5, R6, 0x96, !PT ;  /* 0x159a55e503037812 */ /* 0x000fca00078e9606 */
[----:B------:R-:W-:-:S05]  /*03c0*/  IMAD.SHL.U32 R4, R3, 0x2, RZ ;  /* 0x0000000203047824 */ /* 0x000fca00078e00ff */
[----:B------:R-:W-:-:S04]  /*03d0*/  LOP3.LUT R3, R3, R4, R2, 0x96, !PT ;  /* 0x0000000403037212 */ /* 0x000fc800078e9602 */
[----:B------:R-:W-:Y:S02]  /*03e0*/  LOP3.LUT R8, R3, R8, RZ, 0x3c, !PT ;  /* 0x0000000803087212 */ /* 0x000fe400078e3cff */
[----:B------:R-:W1:Y:S02]  /*03f0*/  LDC.64 R2, c[0x0][0x380] ;  /* 0x0000e000ff027b82 */ /* 0x000e640000000a00 */
[----:B------:R-:W-:-:S04]  /*0400*/  IADD3 R8, PT, PT, R7, 0xb0f8a, R8 ;  /* 0x000b0f8a07087810 */ /* 0x000fc80007ffe008 */
[----:B------:R-:W-:-:S05]  /*0410*/  I2FP.F32.U32 R8, R8 ;  /* 0x0000000800087245 */ /* 0x000fca0000201000 */
[----:B------:R-:W-:-:S04]  /*0420*/  FFMA R8, R8, R9, 1.1641532182693481445e-10 ;  /* 0x2f00000008087423 */ /* 0x000fc80000000009 */
[----:B------:R-:W-:-:S04]  /*0430*/  FMUL R8, R8, 48 ;  /* 0x4240000008087820 */ /* 0x000fc80000400000 */
[----:B------:R-:W2:Y:S02]  /*0440*/  F2I.TRUNC.NTZ R5, R8 ;  /* 0x0000000800057305 */ /* 0x000ea4000020f100 */
[----:B--2---:R-:W-:-:S04]  /*0450*/  VIADD R4, R5, 0x1 ;  /* 0x0000000105047836 */ /* 0x004fc80000000000 */
[----:B------:R-:W-:-:S05]  /*0460*/  IMAD.HI R6, R4, 0x2aaaaaab, RZ ;  /* 0x2aaaaaab04067827 */ /* 0x000fca00078e02ff */
[----:B------:R-:W-:-:S04]  /*0470*/  SHF.R.U32.HI R7, RZ, 0x1f, R6 ;  /* 0x0000001fff077819 */ /* 0x000fc80000011606 */
[----:B------:R-:W-:-:S05]  /*0480*/  LEA.HI R7, R6, R7, RZ, 0x1d ;  /* 0x0000000706077211 */ /* 0x000fca00078fe8ff */
[----:B------:R-:W-:-:S04]  /*0490*/  IMAD R7, R7, -0x30, R4 ;  /* 0xffffffd007077824 */ /* 0x000fc800078e0204 */
[C---:B------:R-:W-:Y:S02]  /*04a0*/  IMAD R9, R0.reuse, 0x30, R7 ;  /* 0x0000003000097824 */ /* 0x040fe400078e0207 */
[----:B------:R-:W-:Y:S02]  /*04b0*/  IMAD R7, R0, 0x30, R5 ;  /* 0x0000003000077824 */ /* 0x000fe400078e0205 */
[----:B-1----:R-:W-:-:S04]  /*04c0*/  IMAD.WIDE R4, R9, 0x4, R2 ;  /* 0x0000000409047825 */ /* 0x002fc800078e0202 */
[----:B------:R-:W-:Y:S01]  /*04d0*/  IMAD.WIDE R2, R7, 0x4, R2 ;  /* 0x0000000407027825 */ /* 0x000fe200078e0202 */
[----:B0-----:R-:W2:Y:S04]  /*04e0*/  LDG.E R9, desc[UR4][R4.64] ;  /* 0x0000000404097981 */ /* 0x001ea8000c1e1900 */
[----:B------:R-:W3:Y:S04]  /*04f0*/  LDG.E R7, desc[UR4][R2.64] ;  /* 0x0000000402077981 */ /* 0x000ee8000c1e1900 */
[----:B--2---:R-:W-:Y:S04]  /*0500*/  STG.E desc[UR4][R2.64], R9 ;  /* 0x0000000902007986 */ /* 0x004fe8000c101904 */
[----:B---3--:R-:W-:Y:S01]  /*0510*/  STG.E desc[UR4][R4.64], R7 ;  /* 0x0000000704007986 */ /* 0x008fe2000c101904 */
[----:B------:R-:W-:Y:S05]  /*0520*/  EXIT ;  /* 0x000000000000794d */ /* 0x000fea0003800000 */
        .weak           $__internal_0_$__cuda_sm20_div_rn_f64_full
        .type           $__internal_0_$__cuda_sm20_div_rn_f64_full,@function
        .size           $__internal_0_$__cuda_sm20_div_rn_f64_full,(.L_x_49 - $__internal_0_$__cuda_sm20_div_rn_f64_full)
$__internal_0_$__cuda_sm20_div_rn_f64_full:
[----:B------:R-:W-:Y:S01]  /*0530*/  IMAD.MOV.U32 R3, RZ, RZ, 0x3ff38800 ;  /* 0x3ff38800ff037424 */ /* 0x000fe200078e00ff */
[C---:B------:R-:W-:Y:S01]  /*0540*/  FSETP.GEU.AND P1, PT, |R5|.reuse, 1.469367938527859385e-39, PT ;  /* 0x001000000500780b */ /* 0x040fe20003f2e200 */
[----:B------:R-:W-:Y:S01]  /*0550*/  IMAD.MOV.U32 R2, RZ, RZ, 0x0 ;  /* 0x00000000ff027424 */ /* 0x000fe200078e00ff */
[----:B------:R-:W-:Y:S01]  /*0560*/  LOP3.LUT R7, R5, 0x7ff00000, RZ, 0xc0, !PT ;  /* 0x7ff0000005077812 */ /* 0x000fe200078ec0ff */
[----:B------:R-:W0:Y:S01]  /*0570*/  MUFU.RCP64H R9, R3 ;  /* 0x0000000300097308 */ /* 0x000e220000001800 */
[----:B------:R-:W-:Y:S02]  /*0580*/  IMAD.MOV.U32 R8, RZ, RZ, 0x1 ;  /* 0x00000001ff087424 */ /* 0x000fe400078e00ff */
[----:B------:R-:W-:Y:S01]  /*0590*/  IMAD.MOV.U32 R13, RZ, RZ, 0x1ca00000 ;  /* 0x1ca00000ff0d7424 */ /* 0x000fe200078e00ff */
[----:B------:R-:W-:Y:S01]  /*05a0*/  ISETP.GE.U32.AND P0, PT, R7, 0x40d00000, PT ;  /* 0x40d000000700780c */ /* 0x000fe20003f06070 */
[----:B------:R-:W-:Y:S02]  /*05b0*/  IMAD.MOV.U32 R18, RZ, RZ, R7 ;  /* 0x000000ffff127224 */ /* 0x000fe400078e0007 */
[----:B------:R-:W-:Y:S01]  /*05c0*/  IMAD.MOV.U32 R19, RZ, RZ, 0x40d00000 ;  /* 0x40d00000ff137424 */ /* 0x000fe200078e00ff */
[----:B------:R-:W-:-:S03]  /*05d0*/  SEL R13, R13, 0x63400000, !P0 ;  /* 0x634000000d0d7807 */ /* 0x000fc60004000000 */
[----:B------:R-:W-:Y:S01]  /*05e0*/  VIADD R20, R19, 0xffffffff ;  /* 0xffffffff13147836 */ /* 0x000fe20000000000 */
[----:B0-----:R-:W-:-:S08]  /*05f0*/  DFMA R10, R8, -R2, 1 ;  /* 0x3ff00000080a742b */ /* 0x001fd00000000802 */
[----:B------:R-:W-:-:S08]  /*0600*/  DFMA R10, R10, R10, R10 ;  /* 0x0000000a0a0a722b */ /* 0x000fd0000000000a */
[----:B------:R-:W-:Y:S01]  /*0610*/  DFMA R14, R8, R10, R8 ;  /* 0x0000000a080e722b */ /* 0x000fe20000000008 */
[C-C-:B------:R-:W-:Y:S01]  /*0620*/  @!P1 LOP3.LUT R10, R13.reuse, 0x80000000, R5.reuse, 0xf8, !PT ;  /* 0x800000000d0a9812 */ /* 0x140fe200078ef805 */
[----:B------:R-:W-:Y:S01]  /*0630*/  IMAD.MOV.U32 R8, RZ, RZ, R4 ;  /* 0x000000ffff087224 */ /* 0x000fe200078e0004 */
[----:B------:R-:W-:Y:S02]  /*0640*/  LOP3.LUT R9, R13, 0x800fffff, R5, 0xf8, !PT ;  /* 0x800fffff0d097812 */ /* 0x000fe400078ef805 */
[----:B------:R-:W-:Y:S01]  /*0650*/  @!P1 LOP3.LUT R11, R10, 0x100000, RZ, 0xfc, !PT ;  /* 0x001000000a0b9812 */ /* 0x000fe200078efcff */
[----:B------:R-:W-:Y:S02]  /*0660*/  @!P1 IMAD.MOV.U32 R10, RZ, RZ, RZ ;  /* 0x000000ffff0a9224 */ /* 0x000fe400078e00ff */
[----:B------:R-:W-:-:S04]  /*0670*/  DFMA R16, R14, -R2, 1 ;  /* 0x3ff000000e10742b */ /* 0x000fc80000000802 */
[----:B------:R-:W-:-:S04]  /*0680*/  @!P1 DFMA R8, R8, 2, -R10 ;  /* 0x400000000808982b */ /* 0x000fc8000000080a */
[----:B------:R-:W-:-:S06]  /*0690*/  DFMA R16, R14, R16, R14 ;  /* 0x000000100e10722b */ /* 0x000fcc000000000e */
[----:B------:R-:W-:Y:S02]  /*06a0*/  @!P1 LOP3.LUT R18, R9, 0x7ff00000, RZ, 0xc0, !PT ;  /* 0x7ff0000009129812 */ /* 0x000fe400078ec0ff */
[----:B------:R-:W-:-:S03]  /*06b0*/  DMUL R10, R16, R8 ;  /* 0x00000008100a7228 */ /* 0x000fc60000000000 */
[----:B------:R-:W-:-:S05]  /*06c0*/  VIADD R12, R18, 0xffffffff ;  /* 0xffffffff120c7836 */ /* 0x000fca0000000000 */
[----:B------:R-:W-:Y:S01]  /*06d0*/  DFMA R14, R10, -R2, R8 ;  /* 0x800000020a0e722b */ /* 0x000fe20000000008 */
[----:B------:R-:W-:-:S04]  /*06e0*/  ISETP.GT.U32.AND P0, PT, R12, 0x7feffffe, PT ;  /* 0x7feffffe0c00780c */ /* 0x000fc80003f04070 */
[----:B------:R-:W-:-:S03]  /*06f0*/  ISETP.GT.U32.OR P0, PT, R20, 0x7feffffe, P0 ;  /* 0x7feffffe1400780c */ /* 0x000fc60000704470 */
[----:B------:R-:W-:-:S10]  /*0700*/  DFMA R10, R16, R14, R10 ;  /* 0x0000000e100a722b */ /* 0x000fd4000000000a */
[----:B------:R-:W-:Y:S05]  /*0710*/  @P0 BRA `(.L_x_10) ;  /* 0x0000000000680947 */ /* 0x000fea0003800000 */
[----:B------:R-:W-:-:S05]  /*0720*/  IMAD.MOV.U32 R4, RZ, RZ, 0x40d00000 ;  /* 0x40d00000ff047424 */ /* 0x000fca00078e00ff */
[----:B------:R-:W-:-:S04]  /*0730*/  VIADDMNMX R7, R7, -R4, 0xb9600000, !PT ;  /* 0xb960000007077446 */ /* 0x000fc80007800904 */
[----:B------:R-:W-:-:S05]  /*0740*/  VIMNMX R4, PT, PT, R7, 0x46a00000, PT ;  /* 0x46a0000007047848 */ /* 0x000fca0003fe0100 */
[----:B------:R-:W-:Y:S02]  /*0750*/  IMAD.IADD R7, R4, 0x1, -R13 ;  /* 0x0000000104077824 */ /* 0x000fe400078e0a0d */
[----:B------:R-:W-:Y:S02]  /*0760*/  IMAD.MOV.U32 R4, RZ, RZ, RZ ;  /* 0x000000ffff047224 */ /* 0x000fe400078e00ff */
[----:B------:R-:W-:-:S06]  /*0770*/  VIADD R5, R7, 0x7fe00000 ;  /* 0x7fe0000007057836 */ /* 0x000fcc0000000000 */
[----:B------:R-:W-:-:S10]  /*0780*/  DMUL R12, R10, R4 ;  /* 0x000000040a0c7228 */ /* 0x000fd40000000000 */
[----:B------:R-:W-:-:S13]  /*0790*/  FSETP.GTU.AND P0, PT, |R13|, 1.469367938527859385e-39, PT ;  /* 0x001000000d00780b */ /* 0x000fda0003f0c200 */
[----:B------:R-:W-:Y:S05]  /*07a0*/  @P0 BRA `(.L_x_11) ;  /* 0x0000000000880947 */ /* 0x000fea0003800000 */
[----:B------:R-:W-:Y:S01]  /*07b0*/  DFMA R2, R10, -R2, R8 ;  /* 0x800000020a02722b */ /* 0x000fe20000000008 */
[----:B------:R-:W-:-:S09]  /*07c0*/  IMAD.MOV.U32 R4, RZ, RZ, RZ ;  /* 0x000000ffff047224 */ /* 0x000fd200078e00ff */
[C---:B------:R-:W-:Y:S02]  /*07d0*/  FSETP.NEU.AND P0, PT, R3.reuse, RZ, PT ;  /* 0x000000ff0300720b */ /* 0x040fe40003f0d000 */
[----:B------:R-:W-:-:S04]  /*07e0*/  LOP3.LUT R2, R3, 0x40d38800, RZ, 0x3c, !PT ;  /* 0x40d3880003027812 */ /* 0x000fc800078e3cff */
[----:B------:R-:W-:-:S04]  /*07f0*/  LOP3.LUT R9, R2, 0x80000000, RZ, 0xc0, !PT ;  /* 0x8000000002097812 */ /* 0x000fc800078ec0ff */
[----:B------:R-:W-:-:S03]  /*0800*/  LOP3.LUT R5, R9, R5, RZ, 0xfc, !PT ;  /* 0x0000000509057212 */ /* 0x000fc600078efcff */
[----:B------:R-:W-:Y:S05]  /*0810*/  @!P0 BRA `(.L_x_11) ;  /* 0x00000000006c8947 */ /* 0x000fea0003800000 */
[----:B------:R-:W-:Y:S01]  /*0820*/  IMAD.MOV R3, RZ, RZ, -R7 ;  /* 0x000000ffff037224 */ /* 0x000fe200078e0a07 */
[----:B------:R-:W-:Y:S01]  /*0830*/  DMUL.RP R4, R10, R4 ;  /* 0x000000040a047228 */ /* 0x000fe20000008000 */
[----:B------:R-:W-:Y:S01]  /*0840*/  IMAD.MOV.U32 R2, RZ, RZ, RZ ;  /* 0x000000ffff027224 */ /* 0x000fe200078e00ff */
[----:B------:R-:W-:-:S05]  /*0850*/  IADD3 R7, PT, PT, -R7, -0x43300000, RZ ;  /* 0xbcd0000007077810 */ /* 0x000fca0007ffe1ff */
[----:B------:R-:W-:-:S03]  /*0860*/  DFMA R2, R12, -R2, R10 ;  /* 0x800000020c02722b */ /* 0x000fc6000000000a */
[----:B------:R-:W-:-:S07]  /*0870*/  LOP3.LUT R9, R5, R9, RZ, 0x3c, !PT ;  /* 0x0000000905097212 */ /* 0x000fce00078e3cff */
[----:B------:R-:W-:-:S04]  /*0880*/  FSETP.NEU.AND P0, PT, |R3|, R7, PT ;  /* 0x000000070300720b */ /* 0x000fc80003f0d200 */
[----:B------:R-:W-:Y:S02]  /*0890*/  FSEL R12, R4, R12, !P0 ;  /* 0x0000000c040c7208 */ /* 0x000fe40004000000 */
[----:B------:R-:W-:Y:S01]  /*08a0*/  FSEL R13, R9, R13, !P0 ;  /* 0x0000000d090d7208 */ /* 0x000fe20004000000 */
[----:B------:R-:W-:Y:S06]  /*08b0*/  BRA `(.L_x_11) ;  /* 0x0000000000447947 */ /* 0x000fec0003800000 */
.L_x_10:
[----:B------:R-:W-:-:S14]  /*08c0*/  DSETP.NAN.AND P0, PT, R4, R4, PT ;  /* 0x000000040400722a */ /* 0x000fdc0003f08000 */
[----:B------:R-:W-:Y:S05]  /*08d0*/  @P0 BRA `(.L_x_12) ;  /* 0x0000000000340947 */ /* 0x000fea0003800000 */
[----:B------:R-:W-:Y:S01]  /*08e0*/  ISETP.NE.AND P0, PT, R18, R19, PT ;  /* 0x000000131200720c */ /* 0x000fe20003f05270 */
[----:B------:R-:W-:Y:S02]  /*08f0*/  IMAD.MOV.U32 R12, RZ, RZ, 0x0 ;  /* 0x00000000ff0c7424 */ /* 0x000fe400078e00ff */
[----:B------:R-:W-:-:S10]  /*0900*/  IMAD.MOV.U32 R13, RZ, RZ, -0x80000 ;  /* 0xfff80000ff0d7424 */ /* 0x000fd400078e00ff */
[----:B------:R-:W-:Y:S05]  /*0910*/  @!P0 BRA `(.L_x_11) ;  /* 0x00000000002c8947 */ /* 0x000fea0003800000 */
[----:B------:R-:W-:Y:S02]  /*0920*/  ISETP.NE.AND P0, PT, R18, 0x7ff00000, PT ;  /* 0x7ff000001200780c */ /* 0x000fe40003f05270 */
[----:B------:R-:W-:Y:S02]  /*0930*/  LOP3.LUT R4, R5, 0x40d38800, RZ, 0x3c, !PT ;  /* 0x40d3880005047812 */ /* 0x000fe400078e3cff */
[----:B------:R-:W-:Y:S02]  /*0940*/  ISETP.EQ.OR P0, PT, R19, RZ, !P0 ;  /* 0x000000ff1300720c */ /* 0x000fe40004702670 */
[----:B------:R-:W-:-:S11]  /*0950*/  LOP3.LUT R13, R4, 0x80000000, RZ, 0xc0, !PT ;  /* 0x80000000040d7812 */ /* 0x000fd600078ec0ff */
[----:B------:R-:W-:Y:S01]  /*0960*/  @P0 LOP3.LUT R2, R13, 0x7ff00000, RZ, 0xfc, !PT ;  /* 0x7ff000000d020812 */ /* 0x000fe200078efcff */
[----:B------:R-:W-:Y:S02]  /*0970*/  @!P0 IMAD.MOV.U32 R12, RZ, RZ, RZ ;  /* 0x000000ffff0c8224 */ /* 0x000fe400078e00ff */
[----:B------:R-:W-:Y:S02]  /*0980*/  @P0 IMAD.MOV.U32 R12, RZ, RZ, RZ ;  /* 0x000000ffff0c0224 */ /* 0x000fe400078e00ff */
[----:B------:R-:W-:Y:S01]  /*0990*/  @P0 IMAD.MOV.U32 R13, RZ, RZ, R2 ;  /* 0x000000ffff0d0224 */ /* 0x000fe200078e0002 */
[----:B------:R-:W-:Y:S06]  /*09a0*/  BRA `(.L_x_11) ;  /* 0x0000000000087947 */ /* 0x000fec0003800000 */
.L_x_12:
[----:B------:R-:W-:Y:S01]  /*09b0*/  LOP3.LUT R13, R5, 0x80000, RZ, 0xfc, !PT ;  /* 0x00080000050d7812 */ /* 0x000fe200078efcff */
[----:B------:R-:W-:-:S07]  /*09c0*/  IMAD.MOV.U32 R12, RZ, RZ, R4 ;  /* 0x000000ffff0c7224 */ /* 0x000fce00078e0004 */
.L_x_11:
[----:B------:R-:W-:Y:S02]  /*09d0*/  IMAD.MOV.U32 R7, RZ, RZ, 0x0 ;  /* 0x00000000ff077424 */ /* 0x000fe400078e00ff */
[----:B------:R-:W-:Y:S02]  /*09e0*/  IMAD.MOV.U32 R2, RZ, RZ, R12 ;  /* 0x000000ffff027224 */ /* 0x000fe400078e000c */
[----:B------:R-:W-:Y:S01]  /*09f0*/  IMAD.MOV.U32 R3, RZ, RZ, R13 ;  /* 0x000000ffff037224 */ /* 0x000fe200078e000d */
[----:B------:R-:W-:Y:S06]  /*0a00*/  RET.REL.NODEC R6 `(_Z8mutationPi) ;  /* 0xfffffff4067c7950 */ /* 0x000fec0003c3ffff */
.L_x_13:
        /* <DEDUP_REMOVED lines=15> */
.L_x_49:


//--------------------- .text._Z12genetic_stepPiPdS0_ --------------------------
	.section	.text._Z12genetic_stepPiPdS0_,"ax",@progbits
	.align	128
        .global         _Z12genetic_stepPiPdS0_
        .type           _Z12genetic_stepPiPdS0_,@function
        .size           _Z12genetic_stepPiPdS0_,(.L_x_50 - _Z12genetic_stepPiPdS0_)
        .other          _Z12genetic_stepPiPdS0_,@"STO_CUDA_ENTRY STV_DEFAULT"
_Z12genetic_stepPiPdS0_:
.text._Z12genetic_stepPiPdS0_:
[----:B------:R-:W-:Y:S01]  /*0000*/  LDC R1, c[0x0][0x37c] ;  /* 0x0000df00ff017b82 */ /* 0x000fe20000000800 */
[----:B------:R-:W0:Y:S07]  /*0010*/  S2R R0, SR_TID.X ;  /* 0x0000000000007919 */ /* 0x000e2e0000002100 */
[----:B------:R-:W1:Y:S02]  /*0020*/  S2UR UR20, SR_CTAID.X ;  /* 0x00000000001479c3 */ /* 0x000e640000002500 */
[----:B-1----:R-:W-:-:S04]  /*0030*/  IMAD.U32 R3, RZ, RZ, UR20 ;  /* 0x00000014ff037e24 */ /* 0x002fc8000f8e00ff */
[----:B0-----:R-:W-:-:S04]  /*0040*/  IMAD R0, R3, 0x8, R0 ;  /* 0x0000000803007824 */ /* 0x001fc800078e0200 */
[----:B------:R-:W-:-:S05]  /*0050*/  IMAD.SHL.U32 R0, R0, 0x20, RZ ;  /* 0x0000002000007824 */ /* 0x000fca00078e00ff */
[----:B------:R-:W-:-:S13]  /*0060*/  ISETP.GT.AND P0, PT, R0, 0x9c3ff, PT ;  /* 0x0009c3ff0000780c */ /* 0x000fda0003f04270 */
[----:B------:R-:W-:Y:S05]  /*0070*/  @P0 EXIT ;  /* 0x000000000000094d */ /* 0x000fea0003800000 */
[----:B------:R-:W0:Y:S01]  /*0080*/  LDC.64 R2, c[0x0][0x380] ;  /* 0x0000e000ff027b82 */ /* 0x000e220000000a00 */
[----:B------:R-:W-:Y:S01]  /*0090*/  IMAD R5, R0, 0x30, RZ ;  /* 0x0000003000057824 */ /* 0x000fe200078e02ff */
[----:B------:R-:W1:Y:S01]  /*00a0*/  LDCU.64 UR16, c[0x0][0x358] ;  /* 0x00006b00ff1077ac */ /* 0x000e620008000a00 */
[----:B------:R-:W-:Y:S02]  /*00b0*/  UMOV UR4, URZ ;  /* 0x000000ff00047c82 */ /* 0x000fe40008000000 */
[----:B01----:R-:W-:-:S07]  /*00c0*/  IMAD.WIDE R2, R5, 0x4, R2 ;  /* 0x0000000405027825 */ /* 0x003fce00078e0202 */
.L_x_18:
[----:B------:R-:W-:Y:S01]  /*00d0*/  UIADD3 UR4, UPT, UPT, UR4, 0x1, URZ ;  /* 0x0000000104047890 */ /* 0x000fe2000fffe0ff */
[----:B------:R-:W-:-:S03]  /*00e0*/  UMOV UR5, URZ ;  /* 0x000000ff00057c82 */ /* 0x000fc60008000000 */
[----:B-1----:R-:W-:-:S11]  /*00f0*/  UISETP.NE.AND UP0, UPT, UR4, 0x20, UPT ;  /* 0x000000200400788c */ /* 0x002fd6000bf05270 */
.L_x_17:
        /* <DEDUP_REMOVED lines=14> */
[----:B------:R-:W-:-:S03]  /*01e0*/  MOV R7, RZ ;  /* 0x000000ff00077202 */ /* 0x000fc60000000f00 */
[----:B------:R0:W-:Y:S04]  /*01f0*/  STG.E.64 desc[UR16][R4.64+0x8], R8 ;  /* 0x0000080804007986 */ /* 0x0001e8000c101b10 */
.L_x_16:
[----:B01----:R-:W-:-:S04]  /*0200*/  IMAD R5, R6, 0x30, R7 ;  /* 0x0000003006057824 */ /* 0x003fc800078e0207 */
[----:B------:R-:W-:-:S05]  /*0210*/  IMAD.WIDE.U32 R4, R5, 0x4, R2 ;  /* 0x0000000405047825 */ /* 0x000fca00078e0002 */
        /* <DEDUP_REMOVED lines=39> */
[----:B------:R-:W5:Y:S04]  /*0490*/  LDG.E R21, desc[UR16][R4.64+0x24] ;  /* 0x0000241004157981 */ /* 0x000f68000c1e1900 */
[----:B------:R-:W5:Y:S04]  /*04a0*/  LDG.E R27, desc[UR16][R4.64+0xe8] ;  /* 0x0000e810041b7981 */ /* 0x000f68000c1e1900 */
[----:B------:R-:W5:Y:S01]  /*04b0*/  LDG.E R25, desc[UR16][R4.64+0x28] ;  /* 0x0000281004197981 */ /* 0x000f62000c1e1900 */
[----:B------:R-:W-:-:S03]  /*04c0*/  VIADD R7, R7, 0x10 ;  /* 0x0000001007077836 */ /* 0x000fc60000000000 */
[----:B------:R1:W-:Y:S04]  /*04d0*/  STG.E desc[UR16][R4.64+0x14], R29 ;  /* 0x0000141d04007986 */ /* 0x0003e8000c101910 */
        /* <DEDUP_REMOVED lines=10> */
[----:B------:R1:W-:Y:S01]  /*0580*/  STG.E desc[UR16][R4.64+0xfc], R26 ;  /* 0x0000fc1a04007986 */ /* 0x0003e2000c101910 */
[----:B------:R-:W-:-:S03]  /*0590*/  ISETP.NE.AND P0, PT, R7, 0x30, PT ;  /* 0x000000300700780c */ /* 0x000fc60003f05270 */
[----:B------:R1:W-:Y:S04]  /*05a0*/  STG.E desc[UR16][R4.64+0xd4], R11 ;  /* 0x0000d40b04007986 */ /* 0x0003e8000c101910 */
[----:B------:R1:W-:Y:S04]  /*05b0*/  STG.E desc[UR16][R4.64+0xd8], R9 ;  /* 0x0000d80904007986 */ /* 0x0003e8000c101910 */
[----:B--2---:R1:W-:Y:S04]  /*05c0*/  STG.E desc[UR16][R4.64+0x1c], R15 ;  /* 0x00001c0f04007986 */ /* 0x0043e8000c101910 */
[----:B---3--:R1:W-:Y:S04]  /*05d0*/  STG.E desc[UR16][R4.64+0xdc], R13 ;  /* 0x0000dc0d04007986 */ /* 0x0083e8000c101910 */
[----:B----4-:R1:W-:Y:S04]  /*05e0*/  STG.E desc[UR16][R4.64+0x20], R19 ;  /* 0x0000201304007986 */ /* 0x0103e8000c101910 */
[----:B-----5:R1:W-:Y:S04]  /*05f0*/  STG.E desc[UR16][R4.64+0xe0], R17 ;  /* 0x0000e01104007986 */ /* 0x0203e8000c101910 */
[----:B------:R1:W-:Y:S04]  /*0600*/  STG.E desc[UR16][R4.64+0x24], R23 ;  /* 0x0000241704007986 */ /* 0x0003e8000c101910 */
[----:B------:R1:W-:Y:S04]  /*0610*/  STG.E desc[UR16][R4.64+0xe4], R21 ;  /* 0x0000e41504007986 */ /* 0x0003e8000c101910 */
[----:B------:R1:W-:Y:S04]  /*0620*/  STG.E desc[UR16][R4.64+0x28], R27 ;  /* 0x0000281b04007986 */ /* 0x0003e8000c101910 */
[----:B------:R1:W-:Y:S01]  /*0630*/  STG.E desc[UR16][R4.64+0xe8], R25 ;  /* 0x0000e81904007986 */ /* 0x0003e2000c101910 */
[----:B------:R-:W-:Y:S05]  /*0640*/  @P0 BRA `(.L_x_16) ;  /* 0xfffffff800ec0947 */ /* 0x000fea000383ffff */
.L_x_15:
[----:B------:R-:W-:Y:S05]  /*0650*/  BSYNC.RECONVERGENT B0 ;  /* 0x0000000000007941 */ /* 0x000fea0003800200 */
.L_x_14:
[----:B------:R-:W-:Y:S05]  /*0660*/  BRA.U UP1, `(.L_x_17) ;  /* 0xfffffff901a47547 */ /* 0x000fea000b83ffff */
[----:B------:R-:W-:Y:S05]  /*0670*/  BRA.U UP0, `(.L_x_18) ;  /* 0xfffffff900947547 */ /* 0x000fea000b83ffff */
[----:B-1----:R-:W0:Y:S01]  /*0680*/  MUFU.RCP64H R5, 20000 ;  /* 0x40d3880000057908 */ /* 0x002e220000001800 */
[----:B------:R-:W-:Y:S01]  /*0690*/  IMAD.MOV.U32 R8, RZ, RZ, 0x0 ;  /* 0x00000000ff087424 */ /* 0x000fe200078e00ff */
[----:B------:R-:W-:Y:S01]  /*06a0*/  MOV R4, 0x1 ;  /* 0x0000000100047802 */ /* 0x000fe20000000f00 */
[----:B------:R-:W-:Y:S01]  /*06b0*/  IMAD.MOV.U32 R9, RZ, RZ, 0x40d38800 ;  /* 0x40d38800ff097424 */ /* 0x000fe200078e00ff */
[----:B------:R-:W-:Y:S01]  /*06c0*/  UIADD3 UR4, UPT, UPT, UR20, 0x1, URZ ;  /* 0x0000000114047890 */ /* 0x000fe2000fffe0ff */
[----:B------:R-:W-:-:S04]  /*06d0*/  UMOV UR5, 0x3fc99999 ;  /* 0x3fc9999900057882 */ /* 0x000fc80000000000 */
[----:B0-----:R-:W-:-:S08]  /*06e0*/  DFMA R2, R4, -R8, 1 ;  /* 0x3ff000000402742b */ /* 0x001fd00000000808 */
[----:B------:R-:W-:Y:S02]  /*06f0*/  DFMA R6, R2, R2, R2 ;  /* 0x000000020206722b */ /* 0x000fe40000000002 */
[----:B------:R-:W0:Y:S01]  /*0700*/  I2F.F64.U32 R2, UR4 ;  /* 0x0000000400027d12 */ /* 0x000e220008201800 */
[----:B------:R-:W-:-:S05]  /*0710*/  UMOV UR4, 0x9999999a ;  /* 0x9999999a00047882 */ /* 0x000fca0000000000 */
[----:B------:R-:W-:-:S08]  /*0720*/  DFMA R6, R4, R6, R4 ;  /* 0x000000060406722b */ /* 0x000fd00000000004 */
[----:B------:R-:W-:Y:S02]  /*0730*/  DFMA R8, R6, -R8, 1 ;  /* 0x3ff000000608742b */ /* 0x000fe40000000808 */
[----:B0-----:R-:W-:-:S06]  /*0740*/  DMUL R4, R2, UR4 ;  /* 0x0000000402047c28 */ /* 0x001fcc0008000000 */
        /* <DEDUP_REMOVED lines=9> */
[----:B------:R-:W-:Y:S05]  /*07e0*/  CALL.REL.NOINC `($__internal_1_$__cuda_sm20_div_rn_f64_full) ;  /* 0x0000001000387944 */ /* 0x000fea0003c00000 */
.L_x_19:
[----:B------:R-:W-:Y:S01]  /*07f0*/  UMOV UR4, 0x66666666 ;  /* 0x6666666600047882 */ /* 0x000fe20000000000 */
[----:B------:R-:W-:Y:S02]  /*0800*/  UMOV UR5, 0x3fe66666 ;  /* 0x3fe6666600057882 */ /* 0x000fe40000000000 */
[----:B------:R-:W-:Y:S01]  /*0810*/  DADD R10, R10, UR4 ;  /* 0x000000040a0a7e29 */ /* 0x000fe20008000000 */
[----:B------:R-:W-:-:S06]  /*0820*/  CS2R R2, SR_CLOCKLO ;  /* 0x0000000000027805 */ /* 0x000fcc0000015000 */
[----:B------:R-:W-:Y:S01]  /*0830*/  R2UR UR4, R2 ;  /* 0x00000000020472ca */ /* 0x000fe200000e0000 */
[----:B------:R-:W-:Y:S01]  /*0840*/  IMAD.MOV.U32 R0, RZ, RZ, 0x16 ;  /* 0x00000016ff007424 */ /* 0x000fe200078e00ff */
[----:B------:R-:W-:Y:S01]  /*0850*/  R2UR UR5, R3 ;  /* 0x00000000030572ca */ /* 0x000fe200000e0000 */
[----:B------:R-:W-:Y:S01]  /*0860*/  IMAD.MOV.U32 R2, RZ, RZ, 0xa ;  /* 0x0000000aff027424 */ /* 0x000fe200078e00ff */
[----:B------:R-:W-:Y:S01]  /*0870*/  UMOV UR18, 0x1f ;  /* 0x0000001f00127882 */ /* 0x000fe20000000000 */
[----:B------:R-:W-:-:S08]  /*0880*/  IMAD.MOV.U32 R3, RZ, RZ, RZ ;  /* 0x000000ffff037224 */ /* 0x000fd000078e00ff */
[----:B------:R-:W-:-:S04]  /*0890*/  UIADD3 UR4, UP0, UPT, UR20, UR4, URZ ;  /* 0x0000000414047290 */ /* 0x000fc8000ff1e0ff */
[----:B------:R-:W-:Y:S02]  /*08a0*/  UIADD3.X UR5, UPT, UPT, URZ, UR5, URZ, UP0, !UPT ;  /* 0x00000005ff057290 */ /* 0x000fe400087fe4ff */
[----:B------:R-:W-:Y:S02]  /*08b0*/  ULOP3.LUT UR4, UR4, 0xaad26b49, URZ, 0x3c, !UPT ;  /* 0xaad26b4904047892 */ /* 0x000fe4000f8e3cff */
[----:B------:R-:W-:Y:S02]  /*08c0*/  ULOP3.LUT UR5, UR5, 0xf7dcefdd, URZ, 0x3c, !UPT ;  /* 0xf7dcefdd05057892 */ /* 0x000fe4000f8e3cff */
[----:B------:R-:W-:Y:S02]  /*08d0*/  UIMAD UR4, UR4, 0x4182bed5, URZ ;  /* 0x4182bed5040478a4 */ /* 0x000fe4000f8e02ff */
[----:B------:R-:W-:Y:S02]  /*08e0*/  UIMAD UR5, UR5, -0x658354e5, URZ ;  /* 0x9a7cab1b050578a4 */ /* 0x000fe4000f8e02ff */
[----:B------:R-:W-:-:S02]  /*08f0*/  UIADD3 UR6, UPT, UPT, UR4, 0x75bcd15, URZ ;  /* 0x075bcd1504067890 */ /* 0x000fc4000fffe0ff */
[----:B------:R-:W-:Y:S02]  /*0900*/  ULOP3.LUT UR9, UR4, 0x159a55e5, URZ, 0x3c, !UPT ;  /* 0x159a55e504097892 */ /* 0x000fe4000f8e3cff */
[----:B------:R-:W-:Y:S02]  /*0910*/  UIADD3 UR12, UPT, UPT, UR4, 0x583f19, URZ ;  /* 0x00583f19040c7890 */ /* 0x000fe4000fffe0ff */
[----:B------:R-:W-:Y:S02]  /*0920*/  UIADD3 UR8, UPT, UPT, UR4, 0x64f0c9, UR5 ;  /* 0x0064f0c904087890 */ /* 0x000fe4000fffe005 */
[----:B------:R-:W-:Y:S02]  /*0930*/  UIADD3 UR10, UPT, UPT, UR5, 0x1f123bb5, URZ ;  /* 0x1f123bb5050a7890 */ /* 0x000fe4000fffe0ff */
[----:B------:R-:W-:Y:S01]  /*0940*/  ULOP3.LUT UR11, UR5, 0x5491333, URZ, 0x3c, !UPT ;  /* 0x05491333050b7892 */ /* 0x000fe2000f8e3cff */
[----:B------:R-:W-:-:S11]  /*0950*/  UMOV UR4, URZ ;  /* 0x000000ff00047c82 */ /* 0x000fd60008000000 */
.L_x_34:
[C---:B------:R-:W-:Y:S01]  /*0960*/  ISETP.LE.AND P0, PT, R2.reuse, UR4, PT ;  /* 0x0000000402007c0c */ /* 0x040fe2000bf03270 */
[----:B------:R-:W-:Y:S01]  /*0970*/  USHF.R.U32.HI UR5, URZ, 0x2, UR6 ;  /* 0x00000002ff057899 */ /* 0x000fe20008011606 */
[----:B------:R-:W-:Y:S02]  /*0980*/  UMOV UR15, UR9 ;  /* 0x00000009000f7c82 */ /* 0x000fe40008000000 */
[----:B------:R-:W-:Y:S01]  /*0990*/  ISETP.NE.AND P1, PT, R2, 0x1e, P0 ;  /* 0x0000001e0200780c */ /* 0x000fe20000725270 */
[----:B------:R-:W-:Y:S01]  /*09a0*/  UMOV UR9, UR10 ;  /* 0x0000000a00097c82 */ /* 0x000fe20008000000 */
[----:B------:R-:W-:Y:S01]  /*09b0*/  ULOP3.LUT UR5, UR5, UR6, URZ, 0x3c, !UPT ;  /* 0x0000000605057292 */ /* 0x000fe2000f8e3cff */
[----:B------:R-:W-:Y:S01]  /*09c0*/  UMOV UR10, UR11 ;  /* 0x0000000b000a7c82 */ /* 0x000fe20008000000 */
[----:B------:R-:W-:Y:S02]  /*09d0*/  UMOV UR11, UR12 ;  /* 0x0000000c000b7c82 */ /* 0x000fe40008000000 */
[----:B------:R-:W-:-:S02]  /*09e0*/  USHF.L.U32 UR7, UR5, 0x1, URZ ;  /* 0x0000000105077899 */ /* 0x000fc400080006ff */
[----:B------:R-:W-:Y:S02]  /*09f0*/  USHF.L.U32 UR6, UR11, 0x4, URZ ;  /* 0x000000040b067899 */ /* 0x000fe400080006ff */
[----:B------:R-:W-:Y:S02]  /*0a00*/  UIADD3 UR8, UPT, UPT, UR8, 0x587c5, URZ ;  /* 0x000587c508087890 */ /* 0x000fe4000fffe0ff */
[----:B------:R-:W-:Y:S01]  /*0a10*/  ULOP3.LUT UR6, UR11, UR6, UR7, 0x96, !UPT ;  /* 0x000000060b067292 */ /* 0x000fe2000f8e9607 */
[----:B------:R-:W-:Y:S02]  /*0a20*/  @P1 IADD3 R0, PT, PT, R0, -0x2, RZ ;  /* 0xfffffffe00001810 */ /* 0x000fe40007ffe0ff */
[----:B------:R-:W-:Y:S01]  /*0a30*/  @P0 ISETP.NE.AND P1, PT, R2, 0x1e, PT ;  /* 0x0000001e0200080c */ /* 0x000fe20003f25270 */
[----:B------:R-:W-:Y:S01]  /*0a40*/  ULOP3.LUT UR12, UR6, UR5, URZ, 0x3c, !UPT ;  /* 0x00000005060c7292 */ /* 0x000fe2000f8e3cff */
[----:B------:R-:W-:Y:S02]  /*0a50*/  IABS R8, R0 ;  /* 0x0000000000087213 */ /* 0x000fe40000000000 */
[----:B------:R-:W-:Y:S01]  /*0a60*/  @P0 SEL R3, R3, RZ, P1 ;  /* 0x000000ff03030207 */ /* 0x000fe20000800000 */
[----:B------:R-:W-:Y:S01]  /*0a70*/  UIADD3 UR5, UPT, UPT, UR12, UR8, URZ ;  /* 0x000000080c057290 */ /* 0x000fe2000fffe0ff */
[----:B------:R-:W0:Y:S02]  /*0a80*/  I2F.RP R6, R8 ;  /* 0x0000000800067306 */ /* 0x000e240000209400 */
[----:B------:R-:W-:-:S06]  /*0a90*/  ISETP.GE.AND P3, PT, R3, RZ, PT ;  /* 0x000000ff0300720c */ /* 0x000fcc0003f66270 */
[----:B0-----:R-:W0:Y:S02]  /*0aa0*/  MUFU.RCP R6, R6 ;  /* 0x0000000600067308 */ /* 0x001e240000001000 */
[----:B0-----:R-:W-:Y:S01]  /*0ab0*/  VIADD R4, R6, 0xffffffe ;  /* 0x0ffffffe06047836 */ /* 0x001fe20000000000 */
[----:B------:R-:W-:-:S05]  /*0ac0*/  IABS R6, R0 ;  /* 0x0000000000067213 */ /* 0x000fca0000000000 */
[----:B-1----:R0:W1:Y:S01]  /*0ad0*/  F2I.FTZ.U32.TRUNC.NTZ R5, R4 ;  /* 0x0000000400057305 */ /* 0x002062000021f000 */
[----:B------:R-:W-:Y:S01]  /*0ae0*/  IADD3 R6, PT, PT, RZ, -R6, RZ ;  /* 0x80000006ff067210 */ /* 0x000fe20007ffe0ff */
[----:B0-----:R-:W-:Y:S02]  /*0af0*/  IMAD.MOV.U32 R4, RZ, RZ, RZ ;  /* 0x000000ffff047224 */ /* 0x001fe400078e00ff */
[----:B-1----:R-:W-:-:S04]  /*0b00*/  IMAD.MOV R7, RZ, RZ, -R5 ;  /* 0x000000ffff077224 */ /* 0x002fc800078e0a05 */
[----:B------:R-:W-:-:S04]  /*0b10*/  IMAD R7, R7, R8, RZ ;  /* 0x0000000807077224 */ /* 0x000fc800078e02ff */
[----:B------:R-:W-:Y:S01]  /*0b20*/  IMAD.HI.U32 R5, R5, R7, R4 ;  /* 0x0000000705057227 */ /* 0x000fe200078e0004 */
[----:B------:R-:W-:Y:S02]  /*0b30*/  IABS R4, R3 ;  /* 0x0000000300047213 */ /* 0x000fe40000000000 */
[----:B------:R-:W-:-:S03]  /*0b40*/  I2FP.F32.U32 R7, UR5 ;  /* 0x0000000500077c45 */ /* 0x000fc60008201000 */
[----:B------:R-:W-:-:S04]  /*0b50*/  IMAD.HI.U32 R5, R5, R4, RZ ;  /* 0x0000000405057227 */ /* 0x000fc800078e00ff */
[----:B------:R-:W-:Y:S02]  /*0b60*/  IMAD R5, R5, R6, R4 ;  /* 0x0000000605057224 */ /* 0x000fe400078e0204 */
[----:B------:R-:W-:-:S03]  /*0b70*/  IMAD.MOV.U32 R4, RZ, RZ, 0x2f800000 ;  /* 0x2f800000ff047424 */ /* 0x000fc600078e00ff */
[----:B------:R-:W-:Y:S01]  /*0b80*/  ISETP.GT.U32.AND P2, PT, R8, R5, PT ;  /* 0x000000050800720c */ /* 0x000fe20003f44070 */
[----:B------:R-:W-:-:S06]  /*0b90*/  FFMA R7, R7, R4, 1.1641532182693481445e-10 ;  /* 0x2f00000007077423 */ /* 0x000fcc0000000004 */
[----:B------:R-:W0:Y:S06]  /*0ba0*/  F2F.F64.F32 R6, R7 ;  /* 0x0000000700067310 */ /* 0x000e2c0000201800 */
[----:B------:R-:W-:Y:S01]  /*0bb0*/  @!P2 IMAD.IADD R5, R5, 0x1, -R8 ;  /* 0x000000010505a824 */ /* 0x000fe200078e0a08 */
[----:B------:R-:W-:-:S04]  /*0bc0*/  ISETP.NE.AND P2, PT, R0, RZ, PT ;  /* 0x000000ff0000720c */ /* 0x000fc80003f45270 */
[----:B------:R-:W-:-:S13]  /*0bd0*/  ISETP.GT.U32.AND P4, PT, R8, R5, PT ;  /* 0x000000050800720c */ /* 0x000fda0003f84070 */
[----:B------:R-:W-:Y:S01]  /*0be0*/  @!P4 IMAD.IADD R5, R5, 0x1, -R8 ;  /* 0x000000010505c824 */ /* 0x000fe200078e0a08 */
[----:B0-----:R-:W-:-:S04]  /*0bf0*/  DSETP.GT.AND P4, PT, R10, R6, PT ;  /* 0x000000060a00722a */ /* 0x001fc80003f84000 */
[----:B------:R-:W-:Y:S01]  /*0c00*/  MOV R3, R5 ;  /* 0x0000000500037202 */ /* 0x000fe20000000f00 */
[----:B------:R-:W-:-:S04]  /*0c10*/  @P0 VIADD R5, R2, 0x2 ;  /* 0x0000000202050836 */ /* 0x000fc80000000000 */
[----:B------:R-:W-:Y:S01]  /*0c20*/  @!P3 IMAD.MOV R3, RZ, RZ, -R3 ;  /* 0x000000ffff03b224 */ /* 0x000fe200078e0a03 */
[----:B------:R-:W-:Y:S02]  /*0c30*/  @P0 SEL R2, R5, 0x1e, P1 ;  /* 0x0000001e05020807 */ /* 0x000fe40000800000 */
[----:B------:R-:W-:Y:S02]  /*0c40*/  @!P2 LOP3.LUT R3, RZ, R0, RZ, 0x33, !PT ;  /* 0x00000000ff03a212 */ /* 0x000fe400078e33ff */
[----:B--23--:R-:W-:Y:S05]  /*0c50*/  @!P4 BRA `(.L_x_20) ;  /* 0x0000000c0008c947 */ /* 0x00cfea0003800000 */
[----:B------:R-:W0:Y:S01]  /*0c60*/  S2R R5, SR_TID.X ;  /* 0x0000000000057919 */ /* 0x000e220000002100 */
[----:B------:R-:W1:Y:S01]  /*0c70*/  LDC.64 R12, c[0x0][0x380] ;  /* 0x0000e000ff0c7b82 */ /* 0x000e620000000a00 */
[----:B------:R-:W-:Y:S01]  /*0c80*/  IMAD.U32 R6, RZ, RZ, UR20 ;  /* 0x00000014ff067e24 */ /* 0x000fe2000f8e00ff */
[----:B------:R-:W-:Y:S01]  /*0c90*/  UIMAD UR5, UR18, 0x30, URZ ;  /* 0x00000030120578a4 */ /* 0x000fe2000f8e02ff */
[----:B------:R-:W-:-:S05]  /*0ca0*/  IMAD R17, R3, 0x30, RZ ;  /* 0x0000003003117824 */ /* 0x000fca00078e02ff */
[----:B------:R-:W-:Y:S01]  /*0cb0*/  IMAD.U32 R15, RZ, RZ, UR5 ;  /* 0x00000005ff0f7e24 */ /* 0x000fe2000f8e00ff */
[----:B0-----:R-:W-:-:S05]  /*0cc0*/  LEA R5, R6, R5, 0x3 ;  /* 0x0000000506057211 */ /* 0x001fca00078e18ff */
[----:B------:R-:W-:-:S04]  /*0cd0*/  IMAD.SHL.U32 R5, R5, 0x20, RZ ;  /* 0x0000002005057824 */ /* 0x000fc800078e00ff */
[----:B------:R-:W-:-:S04]  /*0ce0*/  IMAD R5, R5, 0x30, RZ ;  /* 0x0000003005057824 */ /* 0x000fc800078e02ff */
[----:B-1----:R-:W-:-:S04]  /*0cf0*/  IMAD.WIDE R12, R5, 0x4, R12 ;  /* 0x00000004050c7825 */ /* 0x002fc800078e020c */
[----:B------:R-:W-:-:S04]  /*0d00*/  IMAD.WIDE R16, R17, 0x4, R12 ;  /* 0x0000000411107825 */ /* 0x000fc800078e020c */
[----:B------:R-:W-:Y:S01]  /*0d10*/  IMAD.WIDE R14, R15, 0x4, R12 ;  /* 0x000000040f0e7825 */ /* 0x000fe200078e020c */
[----:B------:R-:W-:-:S06]  /*0d20*/  CS2R R6, SR_CLOCKLO ;  /* 0x0000000000067805 */ /* 0x000fcc0000015000 */
[----:B------:R-:W-:Y:S02]  /*0d30*/  R2UR UR6, R6 ;  /* 0x00000000060672ca */ /* 0x000fe400000e0000 */
[----:B------:R-:W-:-:S11]  /*0d40*/  R2UR UR7, R7 ;  /* 0x00000000070772ca */ /* 0x000fd600000e0000 */
[----:B------:R-:W-:-:S04]  /*0d50*/  UIADD3 UR5, UP0, UPT, UR20, UR6, URZ ;  /* 0x0000000614057290 */ /* 0x000fc8000ff1e0ff */
[----:B------:R-:W-:Y:S02]  /*0d60*/  ULOP3.LUT UR5, UR5, 0xaad26b49, URZ, 0x3c, !UPT ;  /* 0xaad26b4905057892 */ /* 0x000fe4000f8e3cff */
[----:B------:R-:W-:Y:S02]  /*0d70*/  UIADD3.X UR7, UPT, UPT, URZ, UR7, URZ, UP0, !UPT ;  /* 0x00000007ff077290 */ /* 0x000fe400087fe4ff */
[----:B------:R-:W-:-:S04]  /*0d80*/  UIMAD UR5, UR5, 0x4182bed5, URZ ;  /* 0x4182bed5050578a4 */ /* 0x000fc8000f8e02ff */
[----:B------:R-:W-:Y:S02]  /*0d90*/  UIADD3 UR6, UPT, UPT, UR5, 0x75bcd15, URZ ;  /* 0x075bcd1505067890 */ /* 0x000fe4000fffe0ff */
[----:B------:R-:W-:Y:S02]  /*0da0*/  UIADD3 UR19, UPT, UPT, UR5, 0x583f19, URZ ;  /* 0x00583f1905137890 */ /* 0x000fe4000fffe0ff */
[----:B------:R-:W-:-:S04]  /*0db0*/  USHF.R.U32.HI UR13, URZ, 0x2, UR6 ;  /* 0x00000002ff0d7899 */ /* 0x000fc80008011606 */
[----:B------:R-:W-:Y:S02]  /*0dc0*/  ULOP3.LUT UR13, UR13, UR6, URZ, 0x3c, !UPT ;  /* 0x000000060d0d7292 */ /* 0x000fe4000f8e3cff */
[----:B------:R-:W-:Y:S02]  /*0dd0*/  ULOP3.LUT UR6, UR7, 0xf7dcefdd, URZ, 0x3c, !UPT ;  /* 0xf7dcefdd07067892 */ /* 0x000fe4000f8e3cff */
[----:B------:R-:W-:Y:S02]  /*0de0*/  USHF.L.U32 UR7, UR19, 0x4, URZ ;  /* 0x0000000413077899 */ /* 0x000fe400080006ff */
[----:B------:R-:W-:Y:S02]  /*0df0*/  USHF.L.U32 UR14, UR13, 0x1, URZ ;  /* 0x000000010d0e7899 */ /* 0x000fe400080006ff */
[----:B------:R-:W-:Y:S02]  /*0e00*/  UIMAD UR6, UR6, -0x658354e5, URZ ;  /* 0x9a7cab1b060678a4 */ /* 0x000fe4000f8e02ff */
[----:B------:R-:W-:-:S02]  /*0e10*/  ULOP3.LUT UR7, UR19, UR7, UR14, 0x96, !UPT ;  /* 0x0000000713077292 */ /* 0x000fc4000f8e960e */
[----:B------:R-:W-:Y:S02]  /*0e20*/  UIADD3 UR14, UPT, UPT, UR5, 0x6a788e, UR6 ;  /* 0x006a788e050e7890 */ /* 0x000fe4000fffe006 */
[----:B------:R-:W-:-:S04]  /*0e30*/  ULOP3.LUT UR7, UR7, UR13, URZ, 0x3c, !UPT ;  /* 0x0000000d07077292 */ /* 0x000fc8000f8e3cff */
[----:B------:R-:W-:-:S06]  /*0e40*/  UIADD3 UR13, UPT, UPT, UR7, UR14, URZ ;  /* 0x0000000e070d7290 */ /* 0x000fcc000fffe0ff */
[----:B------:R-:W-:-:S05]  /*0e50*/  I2FP.F32.U32 R5, UR13 ;  /* 0x0000000d00057c45 */ /* 0x000fca0008201000 */
[----:B------:R-:W-:-:S04]  /*0e60*/  FFMA R5, R5, R4, 1.1641532182693481445e-10 ;  /* 0x2f00000005057423 */ /* 0x000fc80000000004 */
[----:B------:R-:W-:-:S04]  /*0e70*/  FMUL R8, R5, 48 ;  /* 0x4240000005087820 */ /* 0x000fc80000400000 */
[----:B------:R-:W0:Y:S02]  /*0e80*/  F2I.TRUNC.NTZ R5, R8 ;  /* 0x0000000800057305 */ /* 0x000e24000020f100 */
[----:B0-----:R-:W-:-:S05]  /*0e90*/  IMAD.WIDE R16, R5, 0x4, R16 ;  /* 0x0000000405107825 */ /* 0x001fca00078e0210 */
[----:B------:R-:W2:Y:S01]  /*0ea0*/  LDG.E R27, desc[UR16][R16.64] ;  /* 0x00000010101b7981 */ /* 0x000ea2000c1e1900 */
[----:B------:R-:W-:Y:S01]  /*0eb0*/  UIADD3 UR13, UPT, UPT, UR6, 0x1f123bb5, URZ ;  /* 0x1f123bb5060d7890 */ /* 0x000fe2000fffe0ff */
[----:B------:R-:W-:Y:S01]  /*0ec0*/  MOV R5, UR19 ;  /* 0x0000001300057c02 */ /* 0x000fe20008000f00 */
[----:B------:R-:W-:Y:S01]  /*0ed0*/  ULOP3.LUT UR5, UR5, 0x159a55e5, URZ, 0x3c, !UPT ;  /* 0x159a55e505057892 */ /* 0x000fe2000f8e3cff */
[----:B------:R-:W-:Y:S01]  /*0ee0*/  IMAD.U32 R8, RZ, RZ, UR14 ;  /* 0x0000000eff087e24 */ /* 0x000fe2000f8e00ff */
[----:B------:R-:W-:Y:S01]  /*0ef0*/  ULOP3.LUT UR6, UR6, 0x5491333, URZ, 0x3c, !UPT ;  /* 0x0549133306067892 */ /* 0x000fe2000f8e3cff */
[----:B------:R-:W-:Y:S01]  /*0f00*/  MOV R9, UR7 ;  /* 0x0000000700097c02 */ /* 0x000fe20008000f00 */
[----:B------:R-:W-:Y:S02]  /*0f10*/  IMAD.U32 R6, RZ, RZ, UR13 ;  /* 0x0000000dff067e24 */ /* 0x000fe4000f8e00ff */
[----:B------:R-:W-:Y:S01]  /*0f20*/  IMAD.U32 R4, RZ, RZ, UR5 ;  /* 0x00000005ff047e24 */ /* 0x000fe2000f8e00ff */
[----:B------:R-:W-:Y:S01]  /*0f30*/  UMOV UR5, URZ ;  /* 0x000000ff00057c82 */ /* 0x000fe20008000000 */
[----:B------:R-:W-:Y:S01]  /*0f40*/  IMAD.U32 R7, RZ, RZ, UR6 ;  /* 0x00000006ff077e24 */ /* 0x000fe2000f8e00ff */
[----:B------:R-:W-:Y:S01]  /*0f50*/  UMOV UR6, 0x1 ;  /* 0x0000000100067882 */ /* 0x000fe20000000000 */
[----:B--2---:R0:W-:Y:S05]  /*0f60*/  STG.E desc[UR16][R14.64], R27 ;  /* 0x0000001b0e007986 */ /* 0x0041ea000c101910 */
.L_x_33:
[----:B---3--:R-:W-:Y:S02]  /*0f70*/  IMAD.MOV.U32 R16, RZ, RZ, 0x30 ;  /* 0x00000030ff107424 */ /* 0x008fe400078e00ff */
[C---:B-12---:R-:W-:Y:S02]  /*0f80*/  IMAD R19, R3.reuse, 0x30, RZ ;  /* 0x0000003003137824 */ /* 0x046fe400078e02ff */
[----:B------:R-:W-:Y:S02]  /*0f90*/  IMAD R16, R3, R16, 0x30 ;  /* 0x0000003003107424 */ /* 0x000fe400078e0210 */
[----:B------:R-:W-:-:S03]  /*0fa0*/  IMAD.WIDE R18, R19, 0x4, R12 ;  /* 0x0000000413127825 */ /* 0x000fc600078e020c */
[----:B------:R-:W-:Y:S01]  /*0fb0*/  IADD3 R17, P0, PT, R16, UR5, RZ ;  /* 0x0000000510117c10 */ /* 0x000fe2000ff1e0ff */
[----:B------:R-:W-:-:S03]  /*0fc0*/  IMAD.U32 R21, RZ, RZ, UR5 ;  /* 0x00000005ff157e24 */ /* 0x000fc6000f8e00ff */
[----:B------:R-:W-:Y:S01]  /*0fd0*/  LEA.HI.X.SX32 R20, R16, RZ, 0x1, P0 ;  /* 0x000000ff10147211 */ /* 0x000fe200000f0eff */
[----:B------:R-:W-:Y:S01]  /*0fe0*/  IMAD.WIDE.U32 R18, R21, 0x4, R18 ;  /* 0x0000000415127825 */ /* 0x000fe200078e0012 */
[----:B------:R-:W-:Y:S01]  /*0ff0*/  LEA R16, P0, R17, R12, 0x2 ;  /* 0x0000000c11107211 */ /* 0x000fe200078010ff */
[----:B------:R-:W-:-:S03]  /*1000*/  UIADD3 UR5, UPT, UPT, -UR6, URZ, URZ ;  /* 0x000000ff06057290 */ /* 0x000fc6000fffe1ff */
[----:B------:R-:W-:Y:S01]  /*1010*/  LEA.HI.X R17, R17, R13, R20, 0x2, P0 ;  /* 0x0000000d11117211 */ /* 0x000fe200000f1414 */
[----:B------:R-:W-:Y:S01]  /*1020*/  BSSY.RECONVERGENT B0, `(.L_x_21) ;  /* 0x000001f000007945 */ /* 0x000fe20003800200 */
[----:B------:R-:W-:Y:S01]  /*1030*/  IMAD.MOV.U32 R20, RZ, RZ, R6 ;  /* 0x000000ffff147224 */ /* 0x000fe200078e0006 */
[----:B------:R-:W-:Y:S01]  /*1040*/  MOV R25, R7 ;  /* 0x0000000700197202 */ /* 0x000fe20000000f00 */
[----:B------:R-:W-:Y:S01]  /*1050*/  IMAD.MOV.U32 R24, RZ, RZ, R5 ;  /* 0x000000ffff187224 */ /* 0x000fe200078e0005 */
[----:B------:R1:W5:Y:S01]  /*1060*/  LDG.E R21, desc[UR16][R16.64] ;  /* 0x0000001010157981 */ /* 0x000362000c1e1900 */
[----:B------:R-:W-:Y:S01]  /*1070*/  IMAD.MOV.U32 R23, RZ, RZ, R9 ;  /* 0x000000ffff177224 */ /* 0x000fe200078e0009 */
[----:B------:R-:W-:Y:S02]  /*1080*/  PRMT R26, RZ, 0x7610, R26 ;  /* 0x00007610ff1a7816 */ /* 0x000fe4000000001a */
[----:B------:R-:W-:Y:S01]  /*1090*/  PRMT R28, RZ, 0x7610, R28 ;  /* 0x00007610ff1c7816 */ /* 0x000fe2000000001c */
[----:B------:R2:W5:Y:S01]  /*10a0*/  LDG.E R22, desc[UR16][R18.64] ;  /* 0x0000001012167981 */ /* 0x000562000c1e1900 */
[----:B-1----:R-:W-:Y:S01]  /*10b0*/  IMAD.MOV.U32 R16, RZ, RZ, R14 ;  /* 0x000000ffff107224 */ /* 0x002fe200078e000e */
[----:B------:R-:W-:Y:S01]  /*10c0*/  MOV R17, R15 ;  /* 0x0000000f00117202 */ /* 0x000fe20000000f00 */
[----:B--2---:R-:W-:Y:S01]  /*10d0*/  IMAD.U32 R18, RZ, RZ, UR5 ;  /* 0x00000005ff127e24 */ /* 0x004fe2000f8e00ff */
[----:B------:R-:W-:-:S06]  /*10e0*/  UMOV UR5, UR6 ;  /* 0x0000000600057c82 */ /* 0x000fcc0008000000 */
.L_x_23:
[----:B------:R-:W2:Y:S01]  /*10f0*/  LDG.E R19, desc[UR16][R16.64] ;  /* 0x0000001010137981 */ /* 0x000ea2000c1e1900 */
[----:B------:R-:W-:Y:S01]  /*1100*/  IMAD.MOV.U32 R29, RZ, RZ, 0x1 ;  /* 0x00000001ff1d7424 */ /* 0x000fe200078e00ff */
[C---:B--2--5:R-:W-:Y:S02]  /*1110*/  ISETP.NE.AND P0, PT, R19.reuse, R22, PT ;  /* 0x000000161300720c */ /* 0x064fe40003f05270 */
[----:B------:R-:W-:Y:S02]  /*1120*/  ISETP.NE.AND P1, PT, R19, R21, PT ;  /* 0x000000151300720c */ /* 0x000fe40003f25270 */
[----:B------:R-:W-:Y:S01]  /*1130*/  SEL R19, R28, 0x1, P0 ;  /* 0x000000011c137807 */ /* 0x000fe20000000000 */
[----:B------:R-:W-:Y:S01]  /*1140*/  IMAD.MOV.U32 R28, RZ, RZ, 0x1 ;  /* 0x00000001ff1c7424 */ /* 0x000fe200078e00ff */
[----:B------:R-:W-:Y:S02]  /*1150*/  SEL R26, R26, 0x1, P1 ;  /* 0x000000011a1a7807 */ /* 0x000fe40000800000 */
[----:B------:R-:W-:-:S02]  /*1160*/  LOP3.LUT P0, RZ, R19, 0xff, RZ, 0xc0, !PT ;  /* 0x000000ff13ff7812 */ /* 0x000fc4000780c0ff */
[----:B------:R-:W-:-:S04]  /*1170*/  LOP3.LUT P1, RZ, R26, 0xff, RZ, 0xc0, !PT ;  /* 0x000000ff1aff7812 */ /* 0x000fc8000782c0ff */
[----:B------:R-:W-:-:S13]  /*1180*/  PLOP3.LUT P0, PT, P0, P1, PT, 0x2f, 0xf2 ;  /* 0x0000000000f2781c */ /* 0x000fda0000702577 */
[----:B------:R-:W-:Y:S05]  /*1190*/  @!P0 BRA `(.L_x_22) ;  /* 0x00000000001c8947 */ /* 0x000fea0003800000 */
[----:B------:R-:W-:Y:S02]  /*11a0*/  IADD3 R18, PT, PT, R18, 0x1, RZ ;  /* 0x0000000112127810 */ /* 0x000fe40007ffe0ff */
[----:B------:R-:W-:Y:S02]  /*11b0*/  IADD3 R16, P1, PT, R16, 0x4, RZ ;  /* 0x0000000410107810 */ /* 0x000fe40007f3e0ff */
[----:B------:R-:W-:Y:S02]  /*11c0*/  ISETP.NE.AND P0, PT, R18, RZ, PT ;  /* 0x000000ff1200720c */ /* 0x000fe40003f05270 */
[----:B------:R-:W-:Y:S01]  /*11d0*/  PRMT R28, R19, 0x7610, R28 ;  /* 0x00007610131c7816 */ /* 0x000fe2000000001c */
[----:B------:R-:W-:-:S10]  /*11e0*/  IMAD.X R17, RZ, RZ, R17, P1 ;  /* 0x000000ffff117224 */ /* 0x000fd400008e0611 */
[----:B------:R-:W-:Y:S05]  /*11f0*/  @P0 BRA `(.L_x_23) ;  /* 0xfffffffc00bc0947 */ /* 0x000fea000383ffff */
[----:B------:R-:W-:-:S07]  /*1200*/  PRMT R29, R26, 0x7610, R29 ;  /* 0x000076101a1d7816 */ /* 0x000fce000000001d */
.L_x_22:
[----:B------:R-:W-:Y:S05]  /*1210*/  BSYNC.RECONVERGENT B0 ;  /* 0x0000000000007941 */ /* 0x000fea0003800200 */
.L_x_21:
[----:B------:R-:W-:Y:S01]  /*1220*/  LOP3.LUT P0, R28, R28, 0xff, RZ, 0xc0, !PT ;  /* 0x000000ff1c1c7812 */ /* 0x000fe2000780c0ff */
[----:B------:R-:W-:Y:S01]  /*1230*/  BSSY.RECONVERGENT B0, `(.L_x_24) ;  /* 0x000005b000007945 */ /* 0x000fe20003800200 */
[----:B------:R-:W-:-:S04]  /*1240*/  LOP3.LUT P1, R29, R29, 0xff, RZ, 0xc0, !PT ;  /* 0x000000ff1d1d7812 */ /* 0x000fc8000782c0ff */
[----:B------:R-:W-:-:S13]  /*1250*/  PLOP3.LUT P0, PT, P0, P1, PT, 0x2f, 0xf2 ;  /* 0x0000000000f2781c */ /* 0x000fda0000702577 */
[----:B------:R-:W-:Y:S05]  /*1260*/  @P0 BRA `(.L_x_25) ;  /* 0x0000000400140947 */ /* 0x000fea0003800000 */
[----:B------:R-:W1:Y:S01]  /*1270*/  S2R R16, SR_TID.X ;  /* 0x0000000000107919 */ /* 0x000e620000002100 */
[----:B------:R-:W-:Y:S01]  /*1280*/  SHF.R.U32.HI R5, RZ, 0x2, R4 ;  /* 0x00000002ff057819 */ /* 0x000fe20000011604 */
[----:B------:R-:W-:Y:S01]  /*1290*/  IMAD.U32 R17, RZ, RZ, UR20 ;  /* 0x00000014ff117e24 */ /* 0x000fe2000f8e00ff */
[----:B------:R-:W-:Y:S01]  /*12a0*/  IADD3 R8, PT, PT, R8, 0x587c5, RZ ;  /* 0x000587c508087810 */ /* 0x000fe20007ffe0ff */
[----:B------:R-:W-:Y:S01]  /*12b0*/  IMAD.MOV.U32 R7, RZ, RZ, 0x2f800000 ;  /* 0x2f800000ff077424 */ /* 0x000fe200078e00ff */
[----:B------:R-:W-:Y:S01]  /*12c0*/  LOP3.LUT R5, R5, R4, RZ, 0x3c, !PT ;  /* 0x0000000405057212 */ /* 0x000fe200078e3cff */
[----:B------:R-:W-:Y:S01]  /*12d0*/  IMAD.SHL.U32 R4, R9, 0x10, RZ ;  /* 0x0000001009047824 */ /* 0x000fe200078e00ff */
[----:B------:R2:W5:Y:S03]  /*12e0*/  LDG.E R21, desc[UR16][R14.64] ;  /* 0x000000100e157981 */ /* 0x000566000c1e1900 */
[----:B------:R-:W-:-:S05]  /*12f0*/  IMAD.SHL.U32 R6, R5, 0x2, RZ ;  /* 0x0000000205067824 */ /* 0x000fca00078e00ff */
[----:B------:R-:W-:-:S04]  /*1300*/  LOP3.LUT R4, R5, R6, R4, 0x96, !PT ;  /* 0x0000000605047212 */ /* 0x000fc800078e9604 */
[----:B------:R-:W-:Y:S02]  /*1310*/  LOP3.LUT R9, R4, R9, RZ, 0x3c, !PT ;  /* 0x0000000904097212 */ /* 0x000fe400078e3cff */
[----:B------:R-:W3:Y:S03]  /*1320*/  LDC.64 R4, c[0x0][0x380] ;  /* 0x0000e000ff047b82 */ /* 0x000ee60000000a00 */
[----:B------:R-:W-:-:S05]  /*1330*/  IMAD.IADD R6, R9, 0x1, R8 ;  /* 0x0000000109067824 */ /* 0x000fca00078e0208 */
[----:B------:R-:W-:Y:S02]  /*1340*/  I2FP.F32.U32 R6, R6 ;  /* 0x0000000600067245 */ /* 0x000fe40000201000 */
[----:B-1----:R-:W-:Y:S01]  /*1350*/  LEA R16, R17, R16, 0x3 ;  /* 0x0000001011107211 */ /* 0x002fe200078e18ff */
[----:B------:R-:W-:Y:S02]  /*1360*/  IMAD R17, R3, 0x30, RZ ;  /* 0x0000003003117824 */ /* 0x000fe400078e02ff */
[----:B------:R-:W-:Y:S02]  /*1370*/  FFMA R6, R6, R7, 1.1641532182693481445e-10 ;  /* 0x2f00000006067423 */ /* 0x000fe40000000007 */
[----:B------:R-:W-:Y:S02]  /*1380*/  IMAD.SHL.U32 R16, R16, 0x20, RZ ;  /* 0x0000002010107824 */ /* 0x000fe400078e00ff */
[----:B------:R-:W-:Y:S02]  /*1390*/  FMUL R22, R6, 48 ;  /* 0x4240000006167820 */ /* 0x000fe40000400000 */
[----:B------:R-:W-:-:S02]  /*13a0*/  IMAD R7, R16, 0x30, RZ ;  /* 0x0000003010077824 */ /* 0x000fc400078e02ff */
[----:B------:R-:W1:Y:S02]  /*13b0*/  F2I.TRUNC.NTZ R19, R22 ;  /* 0x0000001600137305 */ /* 0x000e64000020f100 */
[----:B---3--:R-:W-:-:S04]  /*13c0*/  IMAD.WIDE R4, R7, 0x4, R4 ;  /* 0x0000000407047825 */ /* 0x008fc800078e0204 */
[----:B------:R-:W-:-:S04]  /*13d0*/  IMAD.WIDE R16, R17, 0x4, R4 ;  /* 0x0000000411107825 */ /* 0x000fc800078e0204 */
[----:B-1----:R-:W-:-:S05]  /*13e0*/  IMAD.WIDE R18, R19, 0x4, R16 ;  /* 0x0000000413127825 */ /* 0x002fca00078e0210 */
[----:B------:R2:W5:Y:S01]  /*13f0*/  LDG.E R26, desc[UR16][R18.64] ;  /* 0x00000010121a7981 */ /* 0x000562000c1e1900 */
[----:B------:R-:W-:Y:S01]  /*1400*/  BSSY.RECONVERGENT B1, `(.L_x_26) ;  /* 0x000002a000017945 */ /* 0x000fe20003800200 */
[----:B------:R-:W-:Y:S01]  /*1410*/  IMAD.MOV.U32 R5, RZ, RZ, R23 ;  /* 0x000000ffff057224 */ /* 0x000fe200078e0017 */
[----:B------:R-:W-:Y:S01]  /*1420*/  MOV R6, R25 ;  /* 0x0000001900067202 */ /* 0x000fe20000000f00 */
[----:B------:R-:W-:Y:S02]  /*1430*/  IMAD.MOV.U32 R7, RZ, RZ, R24 ;  /* 0x000000ffff077224 */ /* 0x000fe400078e0018 */
[----:B------:R-:W-:-:S07]  /*1440*/  IMAD.MOV.U32 R4, RZ, RZ, R20 ;  /* 0x000000ffff047224 */ /* 0x000fce00078e0014 */
.L_x_31:
[----:B-----5:R-:W-:Y:S01]  /*1450*/  ISETP.NE.AND P0, PT, R21, R26, PT ;  /* 0x0000001a1500720c */ /* 0x020fe20003f05270 */
[----:B------:R-:W-:Y:S01]  /*1460*/  BSSY.RECONVERGENT B2, `(.L_x_27) ;  /* 0x0000021000027945 */ /* 0x000fe20003800200 */
[----:B------:R-:W-:Y:S02]  /*1470*/  IMAD.MOV.U32 R20, RZ, RZ, R26 ;  /* 0x000000ffff147224 */ /* 0x000fe400078e001a */
[----:B------:R-:W-:-:S09]  /*1480*/  IMAD.MOV.U32 R23, RZ, RZ, R21 ;  /* 0x000000ffff177224 */ /* 0x000fd200078e0015 */
[----:B-1----:R-:W-:Y:S05]  /*1490*/  @!P0 BRA `(.L_x_28) ;  /* 0x0000000000248947 */ /* 0x002fea0003800000 */
[----:B------:R-:W-:-:S07]  /*14a0*/  HFMA2 R25, -RZ, RZ, 0, 0 ;  /* 0x00000000ff197431 */ /* 0x000fce00000001ff */
.L_x_30:
[----:B------:R-:W-:Y:S02]  /*14b0*/  VIADD R25, R25, 0x1 ;  /* 0x0000000119197836 */ /* 0x000fe40000000000 */
[----:B------:R-:W-:-:S03]  /*14c0*/  IMAD.MOV.U32 R26, RZ, RZ, R20 ;  /* 0x000000ffff1a7224 */ /* 0x000fc600078e0014 */
[----:B------:R-:W-:-:S13]  /*14d0*/  ISETP.NE.AND P0, PT, R25, UR5, PT ;  /* 0x0000000519007c0c */ /* 0x000fda000bf05270 */
[----:B------:R-:W-:Y:S05]  /*14e0*/  @!P0 BRA `(.L_x_29) ;  /* 0x0000000000608947 */ /* 0x000fea0003800000 */
[----:B--2---:R-:W-:-:S05]  /*14f0*/  IMAD.WIDE.U32 R18, R25, 0x4, R14 ;  /* 0x0000000419127825 */ /* 0x004fca00078e000e */
[----:B------:R-:W2:Y:S02]  /*1500*/  LDG.E R23, desc[UR16][R18.64] ;  /* 0x0000001012177981 */ /* 0x000ea4000c1e1900 */
[----:B--2---:R-:W-:-:S13]  /*1510*/  ISETP.NE.AND P0, PT, R23, R20, PT ;  /* 0x000000141700720c */ /* 0x004fda0003f05270 */
[----:B------:R-:W-:Y:S05]  /*1520*/  @P0 BRA `(.L_x_30) ;  /* 0xfffffffc00e00947 */ /* 0x000fea000383ffff */
.L_x_28:
[----:B--2---:R-:W-:Y:S01]  /*1530*/  SHF.R.U32.HI R19, RZ, 0x2, R4 ;  /* 0x00000002ff137819 */ /* 0x004fe20000011604 */
[----:B------:R-:W-:-:S03]  /*1540*/  VIADD R8, R8, 0x587c5 ;  /* 0x000587c508087836 */ /* 0x000fc60000000000 */
[----:B------:R-:W-:Y:S01]  /*1550*/  LOP3.LUT R19, R19, R4, RZ, 0x3c, !PT ;  /* 0x0000000413137212 */ /* 0x000fe200078e3cff */
[----:B------:R-:W-:-:S03]  /*1560*/  IMAD.SHL.U32 R4, R9, 0x10, RZ ;  /* 0x0000001009047824 */ /* 0x000fc600078e00ff */
[----:B------:R-:W-:-:S04]  /*1570*/  SHF.L.U32 R18, R19, 0x1, RZ ;  /* 0x0000000113127819 */ /* 0x000fc800000006ff */
[----:B------:R-:W-:Y:S01]  /*1580*/  LOP3.LUT R4, R19, R18, R4, 0x96, !PT ;  /* 0x0000001213047212 */ /* 0x000fe200078e9604 */
[----:B------:R-:W-:-:S03]  /*1590*/  IMAD.MOV.U32 R19, RZ, RZ, 0x2f800000 ;  /* 0x2f800000ff137424 */ /* 0x000fc600078e00ff */
[----:B------:R-:W-:-:S05]  /*15a0*/  LOP3.LUT R25, R4, R9, RZ, 0x3c, !PT ;  /* 0x0000000904197212 */ /* 0x000fca00078e3cff */
[----:B------:R-:W-:-:S05]  /*15b0*/  IMAD.IADD R4, R25, 0x1, R8 ;  /* 0x0000000119047824 */ /* 0x000fca00078e0208 */
[----:B------:R-:W-:-:S05]  /*15c0*/  I2FP.F32.U32 R4, R4 ;  /* 0x0000000400047245 */ /* 0x000fca0000201000 */
[----:B------:R-:W-:-:S04]  /*15d0*/  FFMA R4, R4, R19, 1.1641532182693481445e-10 ;  /* 0x2f00000004047423 */ /* 0x000fc80000000013 */
[----:B------:R-:W-:-:S04]  /*15e0*/  FMUL R22, R4, 48 ;  /* 0x4240000004167820 */ /* 0x000fc80000400000 */
[----:B------:R-:W1:Y:S02]  /*15f0*/  F2I.TRUNC.NTZ R19, R22 ;  /* 0x0000001600137305 */ /* 0x000e64000020f100 */
[----:B-1----:R-:W-:-:S05]  /*1600*/  IMAD.WIDE R18, R19, 0x4, R16 ;  /* 0x0000000413127825 */ /* 0x002fca00078e0210 */
[----:B------:R1:W5:Y:S01]  /*1610*/  LDG.E R26, desc[UR16][R18.64] ;  /* 0x00000010121a7981 */ /* 0x000362000c1e1900 */
[----:B------:R-:W-:Y:S01]  /*1620*/  MOV R4, R6 ;  /* 0x0000000600047202 */ /* 0x000fe20000000f00 */
[----:B------:R-:W-:Y:S02]  /*1630*/  IMAD.MOV.U32 R6, RZ, RZ, R7 ;  /* 0x000000ffff067224 */ /* 0x000fe400078e0007 */
[----:B------:R-:W-:Y:S02]  /*1640*/  IMAD.MOV.U32 R7, RZ, RZ, R5 ;  /* 0x000000ffff077224 */ /* 0x000fe400078e0005 */
[----:B------:R-:W-:Y:S01]  /*1650*/  IMAD.MOV.U32 R5, RZ, RZ, R9 ;  /* 0x000000ffff057224 */ /* 0x000fe200078e0009 */
[----:B------:R-:W-:-:S07]  /*1660*/  MOV R9, R25 ;  /* 0x0000001900097202 */ /* 0x000fce0000000f00 */
.L_x_29:
[----:B------:R-:W-:Y:S05]  /*1670*/  BSYNC.RECONVERGENT B2 ;  /* 0x0000000000027941 */ /* 0x000fea0003800200 */
.L_x_27:
[----:B------:R-:W-:-:S13]  /*1680*/  ISETP.NE.AND P0, PT, R23, R20, PT ;  /* 0x000000141700720c */ /* 0x000fda0003f05270 */
[----:B------:R-:W-:Y:S05]  /*1690*/  @!P0 BRA `(.L_x_31) ;  /* 0xfffffffc006c8947 */ /* 0x000fea000383ffff */
[----:B------:R-:W-:Y:S05]  /*16a0*/  BSYNC.RECONVERGENT B1 ;  /* 0x0000000000017941 */ /* 0x000fea0003800200 */
.L_x_26:
[----:B------:R-:W-:Y:S05]  /*16b0*/  BRA `(.L_x_32) ;  /* 0x0000000000487947 */ /* 0x000fea0003800000 */
.L_x_25:
[----:B------:R-:W-:Y:S01]  /*16c0*/  ISETP.NE.AND P0, PT, R28, RZ, PT ;  /* 0x000000ff1c00720c */ /* 0x000fe20003f05270 */
[----:B------:R-:W-:-:S12]  /*16d0*/  IMAD.MOV.U32 R26, RZ, RZ, R21 ;  /* 0x000000ffff1a7224 */ /* 0x000fd800078e0015 */
[----:B------:R-:W-:Y:S05]  /*16e0*/  @P0 BRA `(.L_x_32) ;  /* 0x00000000003c0947 */ /* 0x000fea0003800000 */
[----:B------:R-:W-:-:S13]  /*16f0*/  ISETP.NE.AND P1, PT, R29, RZ, PT ;  /* 0x000000ff1d00720c */ /* 0x000fda0003f25270 */
[----:B------:R-:W1:Y:S01]  /*1700*/  @!P1 LDC.64 R18, c[0x0][0x390] ;  /* 0x0000e400ff129b82 */ /* 0x000e620000000a00 */
[C---:B------:R-:W-:Y:S02]  /*1710*/  @!P1 IMAD R17, R27.reuse, 0x30, R22 ;  /* 0x000000301b119824 */ /* 0x040fe400078e0216 */
[----:B0-----:R-:W-:Y:S02]  /*1720*/  @!P1 IMAD R27, R27, 0x30, R21 ;  /* 0x000000301b1b9824 */ /* 0x001fe400078e0215 */
[----:B-1----:R-:W-:-:S04]  /*1730*/  @!P1 IMAD.WIDE R16, R17, 0x8, R18 ;  /* 0x0000000811109825 */ /* 0x002fc800078e0212 */
[----:B------:R-:W-:Y:S02]  /*1740*/  @!P1 IMAD.WIDE R18, R27, 0x8, R18 ;  /* 0x000000081b129825 */ /* 0x000fe400078e0212 */
[----:B------:R-:W2:Y:S04]  /*1750*/  @!P1 LDG.E.64 R16, desc[UR16][R16.64] ;  /* 0x0000001010109981 */ /* 0x000ea8000c1e1b00 */
[----:B------:R-:W2:Y:S01]  /*1760*/  @!P1 LDG.E.64 R18, desc[UR16][R18.64] ;  /* 0x0000001012129981 */ /* 0x000ea2000c1e1b00 */
[----:B------:R-:W-:Y:S01]  /*1770*/  IMAD.MOV.U32 R26, RZ, RZ, R22 ;  /* 0x000000ffff1a7224 */ /* 0x000fe200078e0016 */
[----:B------:R-:W-:Y:S01]  /*1780*/  @!P1 MOV R7, R25 ;  /* 0x0000001900079202 */ /* 0x000fe20000000f00 */
[----:B------:R-:W-:Y:S02]  /*1790*/  @!P1 IMAD.MOV.U32 R6, RZ, RZ, R20 ;  /* 0x000000ffff069224 */ /* 0x000fe400078e0014 */
[----:B------:R-:W-:-:S02]  /*17a0*/  @!P1 IMAD.MOV.U32 R5, RZ, RZ, R24 ;  /* 0x000000ffff059224 */ /* 0x000fc400078e0018 */
[----:B------:R-:W-:Y:S01]  /*17b0*/  @!P1 IMAD.MOV.U32 R9, RZ, RZ, R23 ;  /* 0x000000ffff099224 */ /* 0x000fe200078e0017 */
[----:B--2---:R-:W-:-:S06]  /*17c0*/  @!P1 DSETP.GTU.AND P0, PT, R16, R18, PT ;  /* 0x000000121000922a */ /* 0x004fcc0003f0c000 */
[----:B------:R-:W-:-:S08]  /*17d0*/  @!P1 SEL R26, R21, R22, P0 ;  /* 0x00000016151a9207 */ /* 0x000fd00000000000 */
.L_x_32:
[----:B------:R-:W-:Y:S05]  /*17e0*/  BSYNC.RECONVERGENT B0 ;  /* 0x0000000000007941 */ /* 0x000fea0003800200 */
.L_x_24:
[----:B------:R-:W-:Y:S01]  /*17f0*/  IMAD.U32 R17, RZ, RZ, UR5 ;  /* 0x00000005ff117e24 */ /* 0x000fe2000f8e00ff */
[----:B------:R-:W-:Y:S01]  /*1800*/  UISETP.NE.AND UP0, UPT, UR5, 0x2f, UPT ;  /* 0x0000002f0500788c */ /* 0x000fe2000bf05270 */
[----:B0----5:R-:W-:Y:S01]  /*1810*/  MOV R27, R26 ;  /* 0x0000001a001b7202 */ /* 0x021fe20000000f00 */
[----:B------:R-:W-:Y:S01]  /*1820*/  UIADD3 UR6, UPT, UPT, UR5, 0x1, URZ ;  /* 0x0000000105067890 */ /* 0x000fe2000fffe0ff */
[----:B------:R-:W-:-:S05]  /*1830*/  IMAD.WIDE.U32 R16, R17, 0x4, R14 ;  /* 0x0000000411107825 */ /* 0x000fca00078e000e */
[----:B------:R3:W-:Y:S01]  /*1840*/  STG.E desc[UR16][R16.64], R26 ;  /* 0x0000001a10007986 */ /* 0x0007e2000c101910 */
[----:B------:R-:W-:Y:S05]  /*1850*/  BRA.U UP0, `(.L_x_33) ;  /* 0xfffffff500c47547 */ /* 0x000fea000b83ffff */
[----:B------:R-:W-:Y:S02]  /*1860*/  UIADD3 UR4, UPT, UPT, UR4, 0x1, URZ ;  /* 0x0000000104047890 */ /* 0x000fe4000fffe0ff */
[----:B------:R-:W-:-:S12]  /*1870*/  UIADD3 UR18, UPT, UPT, UR18, -0x1, URZ ;  /* 0xffffffff12127890 */ /* 0x000fd8000fffe0ff */
.L_x_20:
[----:B------:R-:W-:Y:S01]  /*1880*/  UISETP.GE.AND UP0, UPT, UR4, 0x1f, UPT ;  /* 0x0000001f0400788c */ /* 0x000fe2000bf06270 */
[----:B------:R-:W-:Y:S01]  /*1890*/  VIADD R3, R3, 0x2 ;  /* 0x0000000203037836 */ /* 0x000fe20000000000 */
[----:B------:R-:W-:-:S07]  /*18a0*/  UMOV UR6, UR15 ;  /* 0x0000000f00067c82 */ /* 0x000fce0008000000 */
[----:B------:R-:W-:Y:S05]  /*18b0*/  BRA.U !UP0, `(.L_x_34) ;  /* 0xfffffff108287547 */ /* 0x000fea000b83ffff */
[----:B------:R-:W-:Y:S05]  /*18c0*/  EXIT ;  /* 0x000000000000794d */ /* 0x000fea0003800000 */
        .weak           $__internal_1_$__cuda_sm20_div_rn_f64_full
        .type           $__internal_1_$__cuda_sm20_div_rn_f64_full,@function
        .size           $__internal_1_$__cuda_sm20_div_rn_f64_full,(.L_x_50 - $__internal_1_$__cuda_sm20_div_rn_f64_full)
$__internal_1_$__cuda_sm20_div_rn_f64_full:
[----:B------:R-:W-:Y:S02]  /*18d0*/  IMAD.MOV.U32 R3, RZ, RZ, 0x3ff38800 ;  /* 0x3ff38800ff037424 */ /* 0x000fe400078e00ff */
[----:B------:R-:W-:Y:S02]  /*18e0*/  HFMA2 R6, -RZ, RZ, 0, 5.9604644775390625e-08 ;  /* 0x00000001ff067431 */ /* 0x000fe400000001ff */
[----:B------:R-:W-:Y:S01]  /*18f0*/  IMAD.MOV.U32 R2, RZ, RZ, 0x0 ;  /* 0x00000000ff027424 */ /* 0x000fe200078e00ff */
[C---:B------:R-:W-:Y:S01]  /*1900*/  FSETP.GEU.AND P1, PT, |R5|.reuse, 1.469367938527859385e-39, PT ;  /* 0x001000000500780b */ /* 0x040fe20003f2e200 */
[----:B------:R-:W0:Y:S01]  /*1910*/  MUFU.RCP64H R7, R3 ;  /* 0x0000000300077308 */ /* 0x000e220000001800 */
[----:B------:R-:W-:Y:S01]  /*1920*/  LOP3.LUT R10, R5, 0x7ff00000, RZ, 0xc0, !PT ;  /* 0x7ff00000050a7812 */ /* 0x000fe200078ec0ff */
[----:B------:R-:W-:Y:S02]  /*1930*/  IMAD.MOV.U32 R11, RZ, RZ, 0x1ca00000 ;  /* 0x1ca00000ff0b7424 */ /* 0x000fe400078e00ff */
[----:B------:R-:W-:Y:S01]  /*1940*/  IMAD.MOV.U32 R17, RZ, RZ, 0x40d00000 ;  /* 0x40d00000ff117424 */ /* 0x000fe200078e00ff */
[----:B------:R-:W-:-:S02]  /*1950*/  ISETP.GE.U32.AND P0, PT, R10, 0x40d00000, PT ;  /* 0x40d000000a00780c */ /* 0x000fc40003f06070 */
[----:B------:R-:W-:Y:S01]  /*1960*/  MOV R16, R10 ;  /* 0x0000000a00107202 */ /* 0x000fe20000000f00 */
[----:B------:R-:W-:Y:S01]  /*1970*/  VIADD R19, R17, 0xffffffff ;  /* 0xffffffff11137836 */ /* 0x000fe20000000000 */
[----:B------:R-:W-:Y:S01]  /*1980*/  SEL R11, R11, 0x63400000, !P0 ;  /* 0x634000000b0b7807 */ /* 0x000fe20004000000 */
        /* <DEDUP_REMOVED lines=19> */
[----:B------:R-:W-:Y:S01]  /*1ac0*/  MOV R5, 0x40d00000 ;  /* 0x40d0000000057802 */ /* 0x000fe20000000f00 */
[----:B------:R-:W-:-:S03]  /*1ad0*/  IMAD.MOV.U32 R4, RZ, RZ, RZ ;  /* 0x000000ffff047224 */ /* 0x000fc600078e00ff */
[----:B------:R-:W-:-:S04]  /*1ae0*/  VIADDMNMX R10, R10, -R5, 0xb9600000, !PT ;  /* 0xb96000000a0a7446 */ /* 0x000fc80007800905 */
[----:B------:R-:W-:-:S05]  /*1af0*/  VIMNMX R10, PT, PT, R10, 0x46a00000, PT ;  /* 0x46a000000a0a7848 */ /* 0x000fca0003fe0100 */
[----:B------:R-:W-:-:S04]  /*1b00*/  IMAD.IADD R12, R10, 0x1, -R11 ;  /* 0x000000010a0c7824 */ /* 0x000fc800078e0a0b */
[----:B------:R-:W-:-:S06]  /*1b10*/  VIADD R5, R12, 0x7fe00000 ;  /* 0x7fe000000c057836 */ /* 0x000fcc0000000000 */
[----:B------:R-:W-:-:S10]  /*1b20*/  DMUL R10, R8, R4 ;  /* 0x00000004080a7228 */ /* 0x000fd40000000000 */
[----:B------:R-:W-:-:S13]  /*1b30*/  FSETP.GTU.AND P0, PT, |R11|, 1.469367938527859385e-39, PT ;  /* 0x001000000b00780b */ /* 0x000fda0003f0c200 */
[----:B------:R-:W-:Y:S05]  /*1b40*/  @P0 BRA `(.L_x_36) ;  /* 0x0000000000880947 */ /* 0x000fea0003800000 */
[----:B------:R-:W-:Y:S01]  /*1b50*/  DFMA R2, R8, -R2, R6 ;  /* 0x800000020802722b */ /* 0x000fe20000000006 */
[----:B------:R-:W-:-:S09]  /*1b60*/  MOV R4, RZ ;  /* 0x000000ff00047202 */ /* 0x000fd20000000f00 */
[C---:B------:R-:W-:Y:S02]  /*1b70*/  FSETP.NEU.AND P0, PT, R3.reuse, RZ, PT ;  /* 0x000000ff0300720b */ /* 0x040fe40003f0d000 */
[----:B------:R-:W-:-:S04]  /*1b80*/  LOP3.LUT R2, R3, 0x40d38800, RZ, 0x3c, !PT ;  /* 0x40d3880003027812 */ /* 0x000fc800078e3cff */
[----:B------:R-:W-:-:S04]  /*1b90*/  LOP3.LUT R7, R2, 0x80000000, RZ, 0xc0, !PT ;  /* 0x8000000002077812 */ /* 0x000fc800078ec0ff */
[----:B------:R-:W-:-:S03]  /*1ba0*/  LOP3.LUT R5, R7, R5, RZ, 0xfc, !PT ;  /* 0x0000000507057212 */ /* 0x000fc600078efcff */
[----:B------:R-:W-:Y:S05]  /*1bb0*/  @!P0 BRA `(.L_x_36) ;  /* 0x00000000006c8947 */ /* 0x000fea0003800000 */
[----:B------:R-:W-:Y:S01]  /*1bc0*/  IMAD.MOV R3, RZ, RZ, -R12 ;  /* 0x000000ffff037224 */ /* 0x000fe200078e0a0c */
[----:B------:R-:W-:Y:S01]  /*1bd0*/  DMUL.RP R4, R8, R4 ;  /* 0x0000000408047228 */ /* 0x000fe20000008000 */
[----:B------:R-:W-:-:S06]  /*1be0*/  IMAD.MOV.U32 R2, RZ, RZ, RZ ;  /* 0x000000ffff027224 */ /* 0x000fcc00078e00ff */
[----:B------:R-:W-:-:S03]  /*1bf0*/  DFMA R2, R10, -R2, R8 ;  /* 0x800000020a02722b */ /* 0x000fc60000000008 */
[----:B------:R-:W-:-:S03]  /*1c00*/  LOP3.LUT R7, R5, R7, RZ, 0x3c, !PT ;  /* 0x0000000705077212 */ /* 0x000fc600078e3cff */
[----:B------:R-:W-:-:S04]  /*1c10*/  IADD3 R2, PT, PT, -R12, -0x43300000, RZ ;  /* 0xbcd000000c027810 */ /* 0x000fc80007ffe1ff */
[----:B------:R-:W-:-:S04]  /*1c20*/  FSETP.NEU.AND P0, PT, |R3|, R2, PT ;  /* 0x000000020300720b */ /* 0x000fc80003f0d200 */
[----:B------:R-:W-:Y:S02]  /*1c30*/  FSEL R10, R4, R10, !P0 ;  /* 0x0000000a040a7208 */ /* 0x000fe40004000000 */
[----:B------:R-:W-:Y:S01]  /*1c40*/  FSEL R11, R7, R11, !P0 ;  /* 0x0000000b070b7208 */ /* 0x000fe20004000000 */
[----:B------:R-:W-:Y:S06]  /*1c50*/  BRA `(.L_x_36) ;  /* 0x0000000000447947 */ /* 0x000fec0003800000 */
.L_x_35:
[----:B------:R-:W-:-:S14]  /*1c60*/  DSETP.NAN.AND P0, PT, R4, R4, PT ;  /* 0x000000040400722a */ /* 0x000fdc0003f08000 */
[----:B------:R-:W-:Y:S05]  /*1c70*/  @P0 BRA `(.L_x_37) ;  /* 0x0000000000340947 */ /* 0x000fea0003800000 */
[----:B------:R-:W-:Y:S01]  /*1c80*/  ISETP.NE.AND P0, PT, R16, R17, PT ;  /* 0x000000111000720c */ /* 0x000fe20003f05270 */
[----:B------:R-:W-:Y:S01]  /*1c90*/  IMAD.MOV.U32 R10, RZ, RZ, 0x0 ;  /* 0x00000000ff0a7424 */ /* 0x000fe200078e00ff */
[----:B------:R-:W-:-:S11]  /*1ca0*/  MOV R11, 0xfff80000 ;  /* 0xfff80000000b7802 */ /* 0x000fd60000000f00 */
        /* <DEDUP_REMOVED lines=10> */
.L_x_37:
[----:B------:R-:W-:Y:S02]  /*1d50*/  LOP3.LUT R11, R5, 0x80000, RZ, 0xfc, !PT ;  /* 0x00080000050b7812 */ /* 0x000fe400078efcff */
[----:B------:R-:W-:-:S07]  /*1d60*/  MOV R10, R4 ;  /* 0x00000004000a7202 */ /* 0x000fce0000000f00 */
.L_x_36:
[----:B------:R-:W-:Y:S02]  /*1d70*/  IMAD.MOV.U32 R2, RZ, RZ, R0 ;  /* 0x000000ffff027224 */ /* 0x000fe400078e0000 */
[----:B------:R-:W-:-:S04]  /*1d80*/  IMAD.MOV.U32 R3, RZ, RZ, 0x0 ;  /* 0x00000000ff037424 */ /* 0x000fc800078e00ff */
[----:B------:R-:W-:Y:S05]  /*1d90*/  RET.REL.NODEC R2 `(_Z12genetic_stepPiPdS0_) ;  /* 0xffffffe002987950 */ /* 0x000fea0003c3ffff */
.L_x_38:
        /* <DEDUP_REMOVED lines=14> */
.L_x_50:


//--------------------- .text._Z13parallel_swapPiii --------------------------
	.section	.text._Z13parallel_swapPiii,"ax",@progbits
	.align	128
        .global         _Z13parallel_swapPiii
        .type           _Z13parallel_swapPiii,@function
        .size           _Z13parallel_swapPiii,(.L_x_56 - _Z13parallel_swapPiii)
        .other          _Z13parallel_swapPiii,@"STO_CUDA_ENTRY STV_DEFAULT"
_Z13parallel_swapPiii:
.text._Z13parallel_swapPiii:
[----:B------:R-:W-:Y:S01]  /*0000*/  LDC R1, c[0x0][0x37c] ;  /* 0x0000df00ff017b82 */ /* 0x000fe20000000800 */
[----:B------:R-:W0:Y:S07]  /*0010*/  S2R R7, SR_TID.X ;  /* 0x0000000000077919 */ /* 0x000e2e0000002100 */
[----:B------:R-:W0:Y:S01]  /*0020*/  LDC.64 R4, c[0x0][0x388] ;  /* 0x0000e200ff047b82 */ /* 0x000e220000000a00 */
[----:B------:R-:W1:Y:S07]  /*0030*/  LDCU.64 UR4, c[0x0][0x358] ;  /* 0x00006b00ff0477ac */ /* 0x000e6e0008000a00 */
[----:B------:R-:W2:Y:S01]  /*0040*/  LDC.64 R2, c[0x0][0x380] ;  /* 0x0000e000ff027b82 */ /* 0x000ea20000000a00 */
[----:B0-----:R-:W-:-:S02]  /*0050*/  IMAD R5, R5, 0x30, R7 ;  /* 0x0000003005057824 */ /* 0x001fc400078e0207 */
[----:B------:R-:W-:Y:S02]  /*0060*/  IMAD R7, R4, 0x30, R7 ;  /* 0x0000003004077824 */ /* 0x000fe400078e0207 */
[----:B--2---:R-:W-:-:S04]  /*0070*/  IMAD.WIDE R4, R5, 0x4, R2 ;  /* 0x0000000405047825 */ /* 0x004fc800078e0202 */
[----:B------:R-:W-:Y:S01]  /*0080*/  IMAD.WIDE R2, R7, 0x4, R2 ;  /* 0x0000000407027825 */ /* 0x000fe200078e0202 */
[----:B-1----:R-:W2:Y:S04]  /*0090*/  LDG.E R9, desc[UR4][R4.64] ;  /* 0x0000000404097981 */ /* 0x002ea8000c1e1900 */
[----:B------:R-:W3:Y:S04]  /*00a0*/  LDG.E R7, desc[UR4][R2.64] ;  /* 0x0000000402077981 */ /* 0x000ee8000c1e1900 */
[----:B--2---:R-:W-:Y:S04]  /*00b0*/  STG.E desc[UR4][R2.64], R9 ;  /* 0x0000000902007986 */ /* 0x004fe8000c101904 */
[----:B---3--:R-:W-:Y:S01]  /*00c0*/  STG.E desc[UR4][R4.64], R7 ;  /* 0x0000000704007986 */ /* 0x008fe2000c101904 */
[----:B------:R-:W-:Y:S05]  /*00d0*/  EXIT ;  /* 0x000000000000794d */ /* 0x000fea0003800000 */
.L_x_39:
        /* <DEDUP_REMOVED lines=10> */
.L_x_56:


//--------------------- .text._Z16calculate_scoresPiPdS0_S0_ --------------------------
	.section	.text._Z16calculate_scoresPiPdS0_S0_,"ax",@progbits
	.align	128
        .global         _Z16calculate_scoresPiPdS0_S0_
        .type           _Z16calculate_scoresPiPdS0_S0_,@function
        .size           _Z16calculate_scoresPiPdS0_S0_,(.L_x_51 - _Z16calculate_scoresPiPdS0_S0_)
        .other          _Z16calculate_scoresPiPdS0_S0_,@"STO_CUDA_ENTRY STV_DEFAULT"
_Z16calculate_scoresPiPdS0_S0_:
.text._Z16calculate_scoresPiPdS0_S0_:
[----:B------:R-:W-:Y:S01]  /*0000*/  LDC R1, c[0x0][0x37c] ;  /* 0x0000df00ff017b82 */ /* 0x000fe20000000800 */
[----:B------:R-:W0:Y:S07]  /*0010*/  S2R R0, SR_CTAID.X ;  /* 0x0000000000007919 */ /* 0x000e2e0000002500 */
[----:B------:R-:W1:Y:S01]  /*0020*/  LDC.64 R26, c[0x0][0x380] ;  /* 0x0000e000ff1a7b82 */ /* 0x000e620000000a00 */
[----:B------:R-:W2:Y:S01]  /*0030*/  LDCU.64 UR4, c[0x0][0x358] ;  /* 0x00006b00ff0477ac */ /* 0x000ea20008000a00 */
[----:B------:R-:W0:Y:S06]  /*0040*/  S2R R3, SR_TID.X ;  /* 0x0000000000037919 */ /* 0x000e2c0000002100 */
[----:B------:R-:W3:Y:S01]  /*0050*/  LDC.64 R8, c[0x0][0x388] ;  /* 0x0000e200ff087b82 */ /* 0x000ee20000000a00 */
[----:B0-----:R-:W-:-:S05]  /*0060*/  LEA R0, R0, R3, 0x5 ;  /* 0x0000000300007211 */ /* 0x001fca00078e28ff */
[----:B------:R-:W-:-:S04]  /*0070*/  IMAD R3, R0, 0x30, RZ ;  /* 0x0000003000037824 */ /* 0x000fc800078e02ff */
[----:B-1----:R-:W-:-:S05]  /*0080*/  IMAD.WIDE R26, R3, 0x4, R26 ;  /* 0x00000004031a7825 */ /* 0x002fca00078e021a */
[----:B--2---:R-:W2:Y:S04]  /*0090*/  LDG.E R2, desc[UR4][R26.64] ;  /* 0x000000041a027981 */ /* 0x004ea8000c1e1900 */
[----:B------:R-:W2:Y:S04]  /*00a0*/  LDG.E R3, desc[UR4][R26.64+0x4] ;  /* 0x000004041a037981 */ /* 0x000ea8000c1e1900 */
        /* <DEDUP_REMOVED lines=8> */
[----:B------:R-:W5:Y:S01]  /*0130*/  LDG.E R25, desc[UR4][R26.64+0x34] ;  /* 0x000034041a197981 */ /* 0x000f62000c1e1900 */
[----:B--2---:R-:W-:-:S04]  /*0140*/  IMAD R11, R2, 0x30, R3 ;  /* 0x00000030020b7824 */ /* 0x004fc800078e0203 */
[----:B---3--:R-:W-:-:S04]  /*0150*/  IMAD.WIDE R10, R11, 0x8, R8 ;  /* 0x000000080b0a7825 */ /* 0x008fc800078e0208 */
[----:B----4-:R-:W-:Y:S02]  /*0160*/  IMAD R15, R3, 0x30, R6 ;  /* 0x00000030030f7824 */ /* 0x010fe400078e0206 */
[----:B------:R-:W2:Y:S02]  /*0170*/  LDG.E.64 R10, desc[UR4][R10.64] ;  /* 0x000000040a0a7981 */ /* 0x000ea4000c1e1b00 */
[----:B------:R-:W-:Y:S02]  /*0180*/  IMAD.WIDE R14, R15, 0x8, R8 ;  /* 0x000000080f0e7825 */ /* 0x000fe400078e0208 */
[----:B------:R-:W3:Y:S02]  /*0190*/  LDG.E R3, desc[UR4][R26.64+0x2c] ;  /* 0x00002c041a037981 */ /* 0x000ee4000c1e1900 */
[----:B-----5:R-:W-:Y:S02]  /*01a0*/  IMAD R13, R6, 0x30, R7 ;  /* 0x00000030060d7824 */ /* 0x020fe400078e0207 */
[----:B------:R-:W4:Y:S02]  /*01b0*/  LDG.E.64 R14, desc[UR4][R14.64] ;  /* 0x000000040e0e7981 */ /* 0x000f24000c1e1b00 */
[----:B------:R-:W-:-:S02]  /*01c0*/  IMAD.WIDE R12, R13, 0x8, R8 ;  /* 0x000000080d0c7825 */ /* 0x000fc400078e0208 */
[----:B------:R-:W5:Y:S02]  /*01d0*/  LDG.E R6, desc[UR4][R26.64+0x28] ;  /* 0x000028041a067981 */ /* 0x000f64000c1e1900 */
[----:B------:R-:W-:Y:S02]  /*01e0*/  IMAD R19, R7, 0x30, R4 ;  /* 0x0000003007137824 */ /* 0x000fe400078e0204 */
[----:B------:R-:W3:Y:S04]  /*01f0*/  LDG.E.64 R12, desc[UR4][R12.64] ;  /* 0x000000040c0c7981 */ /* 0x000ee8000c1e1b00 */
[----:B------:R-:W5:Y:S01]  /*0200*/  LDG.E R7, desc[UR4][R26.64+0x24] ;  /* 0x000024041a077981 */ /* 0x000f62000c1e1900 */
[----:B------:R-:W-:-:S04]  /*0210*/  IMAD.WIDE R18, R19, 0x8, R8 ;  /* 0x0000000813127825 */ /* 0x000fc800078e0208 */
[----:B------:R-:W-:Y:S02]  /*0220*/  IMAD R17, R4, 0x30, R5 ;  /* 0x0000003004117824 */ /* 0x000fe400078e0205 */
[----:B------:R-:W5:Y:S02]  /*0230*/  LDG.E.64 R18, desc[UR4][R18.64] ;  /* 0x0000000412127981 */ /* 0x000f64000c1e1b00 */
[----:B------:R-:W-:-:S04]  /*0240*/  IMAD.WIDE R16, R17, 0x8, R8 ;  /* 0x0000000811107825 */ /* 0x000fc800078e0208 */
[----:B------:R-:W-:Y:S02]  /*0250*/  IMAD R5, R5, 0x30, R20 ;  /* 0x0000003005057824 */ /* 0x000fe400078e0214 */
[----:B------:R-:W5:Y:S02]  /*0260*/  LDG.E.64 R16, desc[UR4][R16.64] ;  /* 0x0000000410107981 */ /* 0x000f64000c1e1b00 */
[----:B------:R-:W-:-:S04]  /*0270*/  IMAD.WIDE R4, R5, 0x8, R8 ;  /* 0x0000000805047825 */ /* 0x000fc800078e0208 */
[----:B------:R-:W-:Y:S02]  /*0280*/  IMAD R23, R20, 0x30, R21 ;  /* 0x0000003014177824 */ /* 0x000fe400078e0215 */
[----:B------:R-:W5:Y:S02]  /*0290*/  LDG.E.64 R4, desc[UR4][R4.64] ;  /* 0x0000000404047981 */ /* 0x000f64000c1e1b00 */
[----:B------:R-:W-:Y:S02]  /*02a0*/  IMAD.WIDE R22, R23, 0x8, R8 ;  /* 0x0000000817167825 */ /* 0x000fe400078e0208 */
[----:B------:R-:W5:Y:S04]  /*02b0*/  LDG.E R20, desc[UR4][R26.64+0x38] ;  /* 0x000038041a147981 */ /* 0x000f68000c1e1900 */
[----:B------:R-:W5:Y:S01]  /*02c0*/  LDG.E.64 R22, desc[UR4][R22.64] ;  /* 0x0000000416167981 */ /* 0x000f62000c1e1b00 */
[----:B--2---:R-:W-:-:S08]  /*02d0*/  DADD R10, RZ, R10 ;  /* 0x00000000ff0a7229 */ /* 0x004fd0000000000a */
[----:B----4-:R-:W-:Y:S01]  /*02e0*/  DADD R14, R10, R14 ;  /* 0x000000000a0e7229 */ /* 0x010fe2000000000e */
[----:B------:R-:W-:Y:S02]  /*02f0*/  IMAD R11, R21, 0x30, R28 ;  /* 0x00000030150b7824 */ /* 0x000fe400078e021c */
[----:B------:R-:W2:Y:S02]  /*0300*/  LDG.E R21, desc[UR4][R26.64+0x3c] ;  /* 0x00003c041a157981 */ /* 0x000ea4000c1e1900 */
[----:B------:R-:W-:-:S03]  /*0310*/  IMAD.WIDE R10, R11, 0x8, R8 ;  /* 0x000000080b0a7825 */ /* 0x000fc600078e0208 */
[----:B---3--:R-:W-:Y:S01]  /*0320*/  DADD R12, R14, R12 ;  /* 0x000000000e0c7229 */ /* 0x008fe2000000000c */
[----:B-----5:R-:W-:Y:S02]  /*0330*/  IMAD R15, R28, 0x30, R7 ;  /* 0x000000301c0f7824 */ /* 0x020fe400078e0207 */
[----:B------:R-:W3:Y:S02]  /*0340*/  LDG.E.64 R10, desc[UR4][R10.64] ;  /* 0x000000040a0a7981 */ /* 0x000ee4000c1e1b00 */
[----:B------:R-:W-:Y:S02]  /*0350*/  IMAD.WIDE R14, R15, 0x8, R8 ;  /* 0x000000080f0e7825 */ /* 0x000fe400078e0208 */
[----:B------:R-:W4:Y:S04]  /*0360*/  LDG.E R28, desc[UR4][R26.64+0x4c] ;  /* 0x00004c041a1c7981 */ /* 0x000f28000c1e1900 */
[----:B------:R-:W5:Y:S01]  /*0370*/  LDG.E.64 R14, desc[UR4][R14.64] ;  /* 0x000000040e0e7981 */ /* 0x000f62000c1e1b00 */
[----:B------:R-:W-:Y:S01]  /*0380*/  DADD R18, R12, R18 ;  /* 0x000000000c127229 */ /* 0x000fe20000000012 */
[----:B------:R-:W-:-:S04]  /*0390*/  IMAD R13, R7, 0x30, R6 ;  /* 0x00000030070d7824 */ /* 0x000fc800078e0206 */
[----:B------:R-:W-:-:S03]  /*03a0*/  IMAD.WIDE R12, R13, 0x8, R8 ;  /* 0x000000080d0c7825 */ /* 0x000fc600078e0208 */
[----:B------:R-:W-:Y:S01]  /*03b0*/  DADD R16, R18, R16 ;  /* 0x0000000012107229 */ /* 0x000fe20000000010 */
[----:B------:R-:W-:Y:S01]  /*03c0*/  IMAD R7, R6, 0x30, R3 ;  /* 0x0000003006077824 */ /* 0x000fe200078e0203 */
[----:B------:R-:W4:Y:S04]  /*03d0*/  LDG.E R18, desc[UR4][R26.64+0x40] ;  /* 0x000040041a127981 */ /* 0x000f28000c1e1900 */
[----:B------:R-:W4:Y:S02]  /*03e0*/  LDG.E.64 R12, desc[UR4][R12.64] ;  /* 0x000000040c0c7981 */ /* 0x000f24000c1e1b00 */
[----:B------:R-:W-:Y:S01]  /*03f0*/  DADD R4, R16, R4 ;  /* 0x0000000010047229 */ /* 0x000fe20000000004 */
[----:B------:R-:W-:Y:S01]  /*0400*/  IMAD.WIDE R6, R7, 0x8, R8 ;  /* 0x0000000807067825 */ /* 0x000fe200078e0208 */
[----:B------:R-:W4:Y:S03]  /*0410*/  LDG.E R19, desc[UR4][R26.64+0x44] ;  /* 0x000044041a137981 */ /* 0x000f26000c1e1900 */
[----:B------:R-:W-:-:S02]  /*0420*/  IMAD R3, R3, 0x30, R24 ;  /* 0x0000003003037824 */ /* 0x000fc400078e0218 */
[----:B------:R-:W4:Y:S01]  /*0430*/  LDG.E.64 R6, desc[UR4][R6.64] ;  /* 0x0000000406067981 */ /* 0x000f22000c1e1b00 */
[----:B------:R-:W-:Y:S01]  /*0440*/  DADD R22, R4, R22 ;  /* 0x0000000004167229 */ /* 0x000fe20000000016 */
[----:B------:R-:W-:Y:S02]  /*0450*/  IMAD.WIDE R4, R3, 0x8, R8 ;  /* 0x0000000803047825 */ /* 0x000fe400078e0208 */
[----:B------:R-:W4:Y:S02]  /*0460*/  LDG.E R3, desc[UR4][R26.64+0x48] ;  /* 0x000048041a037981 */ /* 0x000f24000c1e1900 */
[----:B------:R-:W-:Y:S02]  /*0470*/  IMAD R17, R24, 0x30, R25 ;  /* 0x0000003018117824 */ /* 0x000fe400078e0219 */
[----:B------:R-:W4:Y:S02]  /*0480*/  LDG.E.64 R4, desc[UR4][R4.64] ;  /* 0x0000000404047981 */ /* 0x000f24000c1e1b00 */
[----:B------:R-:W-:-:S06]  /*0490*/  IMAD.WIDE R16, R17, 0x8, R8 ;  /* 0x0000000811107825 */ /* 0x000fcc00078e0208 */
[----:B------:R-:W4:Y:S01]  /*04a0*/  LDG.E.64 R16, desc[UR4][R16.64] ;  /* 0x0000000410107981 */ /* 0x000f22000c1e1b00 */
[----:B------:R-:W-:-:S04]  /*04b0*/  IMAD R25, R25, 0x30, R20 ;  /* 0x0000003019197824 */ /* 0x000fc800078e0214 */
[----:B------:R-:W-:-:S06]  /*04c0*/  IMAD.WIDE R24, R25, 0x8, R8 ;  /* 0x0000000819187825 */ /* 0x000fcc00078e0208 */
[----:B------:R-:W4:Y:S01]  /*04d0*/  LDG.E.64 R24, desc[UR4][R24.64] ;  /* 0x0000000418187981 */ /* 0x000f22000c1e1b00 */
[----:B---3--:R-:W-:-:S08]  /*04e0*/  DADD R10, R22, R10 ;  /* 0x00000000160a7229 */ /* 0x008fd0000000000a */
[----:B-----5:R-:W-:Y:S02]  /*04f0*/  DADD R14, R10, R14 ;  /* 0x000000000a0e7229 */ /* 0x020fe4000000000e */
[----:B------:R-:W3:Y:S01]  /*0500*/  LDG.E R11, desc[UR4][R26.64+0x50] ;  /* 0x000050041a0b7981 */ /* 0x000ee2000c1e1900 */
[----:B--2---:R-:W-:-:S03]  /*0510*/  IMAD R23, R20, 0x30, R21 ;  /* 0x0000003014177824 */ /* 0x004fc600078e0215 */
[----:B------:R-:W2:Y:S01]  /*0520*/  LDG.E R10, desc[UR4][R26.64+0x54] ;  /* 0x000054041a0a7981 */ /* 0x000ea2000c1e1900 */
[----:B------:R-:W-:-:S03]  /*0530*/  IMAD.WIDE R22, R23, 0x8, R8 ;  /* 0x0000000817167825 */ /* 0x000fc600078e0208 */
[----:B------:R-:W5:Y:S04]  /*0540*/  LDG.E R20, desc[UR4][R26.64+0x64] ;  /* 0x000064041a147981 */ /* 0x000f68000c1e1900 */
[----:B------:R-:W2:Y:S01]  /*0550*/  LDG.E.64 R22, desc[UR4][R22.64] ;  /* 0x0000000416167981 */ /* 0x000ea2000c1e1b00 */
[----:B----4-:R-:W-:Y:S01]  /*0560*/  DADD R12, R14, R12 ;  /* 0x000000000e0c7229 */ /* 0x010fe2000000000c */
[----:B------:R-:W-:Y:S02]  /*0570*/  IMAD R15, R21, 0x30, R18 ;  /* 0x00000030150f7824 */ /* 0x000fe400078e0212 */
[----:B------:R-:W4:Y:S05]  /*0580*/  LDG.E R21, desc[UR4][R26.64+0x58] ;  /* 0x000058041a157981 */ /* 0x000f2a000c1e1900 */
[----:B------:R-:W-:Y:S01]  /*0590*/  DADD R6, R12, R6 ;  /* 0x000000000c067229 */ /* 0x000fe20000000006 */
[----:B------:R-:W-:-:S04]  /*05a0*/  IMAD.WIDE R14, R15, 0x8, R8 ;  /* 0x000000080f0e7825 */ /* 0x000fc800078e0208 */
[----:B------:R-:W-:Y:S02]  /*05b0*/  IMAD R13, R18, 0x30, R19 ;  /* 0x00000030120d7824 */ /* 0x000fe400078e0213 */
[----:B------:R-:W5:Y:S01]  /*05c0*/  LDG.E.64 R14, desc[UR4][R14.64] ;  /* 0x000000040e0e7981 */ /* 0x000f62000c1e1b00 */
[----:B------:R-:W-:Y:S01]  /*05d0*/  DADD R4, R6, R4 ;  /* 0x0000000006047229 */ /* 0x000fe20000000004 */
[----:B------:R-:W-:-:S06]  /*05e0*/  IMAD.WIDE R6, R13, 0x8, R8 ;  /* 0x000000080d067825 */ /* 0x000fcc00078e0208 */
[----:B------:R-:W5:Y:S01]  /*05f0*/  LDG.E.64 R6, desc[UR4][R6.64] ;  /* 0x0000000406067981 */ /* 0x000f62000c1e1b00 */
[----:B------:R-:W-:-:S03]  /*0600*/  DADD R16, R4, R16 ;  /* 0x0000000004107229 */ /* 0x000fc60000000010 */
[----:B------:R-:W5:Y:S01]  /*0610*/  LDG.E R4, desc[UR4][R26.64+0x5c] ;  /* 0x00005c041a047981 */ /* 0x000f62000c1e1900 */
[----:B------:R-:W-:-:S03]  /*0620*/  IMAD R13, R19, 0x30, R3 ;  /* 0x00000030130d7824 */ /* 0x000fc600078e0203 */
[----:B------:R-:W5:Y:S01]  /*0630*/  LDG.E R5, desc[UR4][R26.64+0x68] ;  /* 0x000068041a057981 */ /* 0x000f62000c1e1900 */
[----:B------:R-:W-:-:S04]  /*0640*/  IMAD.WIDE R12, R13, 0x8, R8 ;  /* 0x000000080d0c7825 */ /* 0x000fc800078e0208 */
[----:B------:R-:W-:Y:S02]  /*0650*/  IMAD R19, R3, 0x30, R28 ;  /* 0x0000003003137824 */ /* 0x000fe400078e021c */
[----:B------:R-:W5:Y:S02]  /*0660*/  LDG.E.64 R12, desc[UR4][R12.64] ;  /* 0x000000040c0c7981 */ /* 0x000f64000c1e1b00 */
[----:B------:R-:W-:Y:S02]  /*0670*/  IMAD.WIDE R18, R19, 0x8, R8 ;  /* 0x0000000813127825 */ /* 0x000fe400078e0208 */
[----:B------:R-:W5:Y:S01]  /*0680*/  LDG.E R3, desc[UR4][R26.64+0x60] ;  /* 0x000060041a037981 */ /* 0x000f62000c1e1900 */
[----:B------:R-:W-:-:S03]  /*0690*/  DADD R24, R16, R24 ;  /* 0x0000000010187229 */ /* 0x000fc60000000018 */
[----:B------:R-:W5:Y:S01]  /*06a0*/  LDG.E.64 R18, desc[UR4][R18.64] ;  /* 0x0000000412127981 */ /* 0x000f62000c1e1b00 */
[----:B---3--:R-:W-:-:S03]  /*06b0*/  IMAD R17, R28, 0x30, R11 ;  /* 0x000000301c117824 */ /* 0x008fc600078e020b */
[----:B------:R-:W3:Y:S01]  /*06c0*/  LDG.E R28, desc[UR4][R26.64+0x6c] ;  /* 0x00006c041a1c7981 */ /* 0x000ee2000c1e1900 */
[----:B------:R-:W-:-:S06]  /*06d0*/  IMAD.WIDE R16, R17, 0x8, R8 ;  /* 0x0000000811107825 */ /* 0x000fcc00078e0208 */
[----:B------:R-:W3:Y:S01]  /*06e0*/  LDG.E.64 R16, desc[UR4][R16.64] ;  /* 0x0000000410107981 */ /* 0x000ee2000c1e1b00 */
[----:B--2---:R-:W-:Y:S01]  /*06f0*/  DADD R22, R24, R22 ;  /* 0x0000000018167229 */ /* 0x004fe20000000016 */
[----:B------:R-:W-:-:S04]  /*0700*/  IMAD R25, R11, 0x30, R10 ;  /* 0x000000300b197824 */ /* 0x000fc800078e020a */
[----:B------:R-:W-:-:S06]  /*0710*/  IMAD.WIDE R24, R25, 0x8, R8 ;  /* 0x0000000819187825 */ /* 0x000fcc00078e0208 */
[----:B------:R-:W2:Y:S01]  /*0720*/  LDG.E.64 R24, desc[UR4][R24.64] ;  /* 0x0000000418187981 */ /* 0x000ea2000c1e1b00 */
[----:B----4-:R-:W-:Y:S01]  /*0730*/  IMAD R11, R10, 0x30, R21 ;  /* 0x000000300a0b7824 */ /* 0x010fe200078e0215 */
[----:B-----5:R-:W-:-:S03]  /*0740*/  DADD R14, R22, R14 ;  /* 0x00000000160e7229 */ /* 0x020fc6000000000e */
[----:B------:R-:W-:Y:S01]  /*0750*/  IMAD.WIDE R10, R11, 0x8, R8 ;  /* 0x000000080b0a7825 */ /* 0x000fe200078e0208 */
[----:B------:R-:W4:Y:S04]  /*0760*/  LDG.E R23, desc[UR4][R26.64+0x70] ;  /* 0x000070041a177981 */ /* 0x000f28000c1e1900 */
[----:B------:R-:W5:Y:S01]  /*0770*/  LDG.E R22, desc[UR4][R26.64+0x84] ;  /* 0x000084041a167981 */ /* 0x000f62000c1e1900 */
[----:B------:R-:W-:-:S03]  /*0780*/  DADD R6, R14, R6 ;  /* 0x000000000e067229 */ /* 0x000fc60000000006 */
[----:B------:R-:W4:Y:S01]  /*0790*/  LDG.E.64 R10, desc[UR4][R10.64] ;  /* 0x000000040a0a7981 */ /* 0x000f22000c1e1b00 */
[----:B------:R-:W-:-:S03]  /*07a0*/  IMAD R15, R21, 0x30, R4 ;  /* 0x00000030150f7824 */ /* 0x000fc600078e0204 */
[----:B------:R-:W5:Y:S01]  /*07b0*/  LDG.E R21, desc[UR4][R26.64+0x80] ;  /* 0x000080041a157981 */ /* 0x000f62000c1e1900 */
[----:B------:R-:W-:-:S06]  /*07c0*/  IMAD.WIDE R14, R15, 0x8, R8 ;  /* 0x000000080f0e7825 */ /* 0x000fcc00078e0208 */
[----:B------:R-:W5:Y:S01]  /*07d0*/  LDG.E.64 R14, desc[UR4][R14.64] ;  /* 0x000000040e0e7981 */ /* 0x000f62000c1e1b00 */
[----:B------:R-:W-:Y:S01]  /*07e0*/  DADD R12, R6, R12 ;  /* 0x00000000060c7229 */ /* 0x000fe2000000000c */
[----:B------:R-:W-:Y:S02]  /*07f0*/  IMAD R7, R4, 0x30, R3 ;  /* 0x0000003004077824 */ /* 0x000fe400078e0203 */
[----:B------:R-:W5:Y:S02]  /*0800*/  LDG.E R4, desc[UR4][R26.64+0x74] ;  /* 0x000074041a047981 */ /* 0x000f64000c1e1900 */
[----:B------:R-:W-:-:S03]  /*0810*/  IMAD.WIDE R6, R7, 0x8, R8 ;  /* 0x0000000807067825 */ /* 0x000fc600078e0208 */
[----:B------:R-:W-:Y:S01]  /*0820*/  DADD R18, R12, R18 ;  /* 0x000000000c127229 */ /* 0x000fe20000000012 */
[----:B------:R-:W-:Y:S02]  /*0830*/  IMAD R13, R3, 0x30, R20 ;  /* 0x00000030030d7824 */ /* 0x000fe400078e0214 */
[----:B------:R-:W5:Y:S02]  /*0840*/  LDG.E.64 R6, desc[UR4][R6.64] ;  /* 0x0000000406067981 */ /* 0x000f64000c1e1b00 */
[----:B------:R-:W-:Y:S02]  /*0850*/  IMAD.WIDE R12, R13, 0x8, R8 ;  /* 0x000000080d0c7825 */ /* 0x000fe400078e0208 */
[----:B------:R-:W5:Y:S04]  /*0860*/  LDG.E R3, desc[UR4][R26.64+0x78] ;  /* 0x000078041a037981 */ /* 0x000f68000c1e1900 */
[----:B------:R-:W5:Y:S01]  /*0870*/  LDG.E.64 R12, desc[UR4][R12.64] ;  /* 0x000000040c0c7981 */ /* 0x000f62000c1e1b00 */
[----:B---3--:R-:W-:Y:S01]  /*0880*/  DADD R16, R18, R16 ;  /* 0x0000000012107229 */ /* 0x008fe20000000010 */
[----:B------:R-:W-:-:S02]  /*0890*/  IMAD R19, R20, 0x30, R5 ;  /* 0x0000003014137824 */ /* 0x000fc400078e0205 */
[----:B------:R-:W3:Y:S02]  /*08a0*/  LDG.E R20, desc[UR4][R26.64+0x7c] ;  /* 0x00007c041a147981 */ /* 0x000ee4000c1e1900 */
[----:B------:R-:W-:-:S06]  /*08b0*/  IMAD.WIDE R18, R19, 0x8, R8 ;  /* 0x0000000813127825 */ /* 0x000fcc00078e0208 */
[----:B------:R-:W3:Y:S01]  /*08c0*/  LDG.E.64 R18, desc[UR4][R18.64] ;  /* 0x0000000412127981 */ /* 0x000ee2000c1e1b00 */
[----:B--2---:R-:W-:Y:S01]  /*08d0*/  DADD R24, R16, R24 ;  /* 0x0000000010187229 */ /* 0x004fe20000000018 */
[----:B------:R-:W-:-:S04]  /*08e0*/  IMAD R17, R5, 0x30, R28 ;  /* 0x0000003005117824 */ /* 0x000fc800078e021c */
[----:B------:R-:W-:-:S06]  /*08f0*/  IMAD.WIDE R16, R17, 0x8, R8 ;  /* 0x0000000811107825 */ /* 0x000fcc00078e0208 */
[----:B------:R-:W2:Y:S01]  /*0900*/  LDG.E.64 R16, desc[UR4][R16.64] ;  /* 0x0000000410107981 */ /* 0x000ea2000c1e1b00 */
[----:B----4-:R-:W-:Y:S01]  /*0910*/  DADD R10, R24, R10 ;  /* 0x00000000180a7229 */ /* 0x010fe2000000000a */
[----:B------:R-:W-:-:S07]  /*0920*/  IMAD R5, R28, 0x30, R23 ;  /* 0x000000301c057824 */ /* 0x000fce00078e0217 */
[----:B-----5:R-:W-:Y:S01]  /*0930*/  DADD R14, R10, R14 ;  /* 0x000000000a0e7229 */ /* 0x020fe2000000000e */
[----:B------:R-:W-:Y:S02]  /*0940*/  IMAD.WIDE R10, R5, 0x8, R8 ;  /* 0x00000008050a7825 */ /* 0x000fe400078e0208 */
[----:B------:R-:W4:Y:S04]  /*0950*/  LDG.E R5, desc[UR4][R26.64+0x88] ;  /* 0x000088041a057981 */ /* 0x000f28000c1e1900 */
[----:B------:R-:W5:Y:S01]  /*0960*/  LDG.E.64 R10, desc[UR4][R10.64] ;  /* 0x000000040a0a7981 */ /* 0x000f62000c1e1b00 */
[----:B------:R-:W-:Y:S01]  /*0970*/  IMAD R23, R23, 0x30, R4 ;  /* 0x0000003017177824 */ /* 0x000fe200078e0204 */
[----:B------:R-:W-:-:S03]  /*0980*/  DADD R14, R14, R6 ;  /* 0x000000000e0e7229 */ /* 0x000fc60000000006 */
[----:B------:R-:W-:-:S04]  /*0990*/  IMAD.WIDE R6, R23, 0x8, R8 ;  /* 0x0000000817067825 */ /* 0x000fc800078e0208 */
[----:B------:R-:W-:Y:S02]  /*09a0*/  IMAD R23, R4, 0x30, R3 ;  /* 0x0000003004177824 */ /* 0x000fe400078e0203 */
[----:B------:R-:W5:Y:S01]  /*09b0*/  LDG.E.64 R6, desc[UR4][R6.64] ;  /* 0x0000000406067981 */ /* 0x000f62000c1e1b00 */
[----:B------:R-:W-:Y:S01]  /*09c0*/  DADD R14, R14, R12 ;  /* 0x000000000e0e7229 */ /* 0x000fe2000000000c */
[----:B------:R-:W-:Y:S02]  /*09d0*/  IMAD.WIDE R12, R23, 0x8, R8 ;  /* 0x00000008170c7825 */ /* 0x000fe400078e0208 */
[----:B------:R-:W5:Y:S04]  /*09e0*/  LDG.E R4, desc[UR4][R26.64+0x8c] ;  /* 0x00008c041a047981 */ /* 0x000f68000c1e1900 */
[----:B------:R-:W5:Y:S01]  /*09f0*/  LDG.E.64 R12, desc[UR4][R12.64] ;  /* 0x000000040c0c7981 */ /* 0x000f62000c1e1b00 */
[----:B---3--:R-:W-:Y:S01]  /*0a00*/  IMAD R3, R3, 0x30, R20 ;  /* 0x0000003003037824 */ /* 0x008fe200078e0214 */
[----:B------:R-:W-:-:S03]  /*0a10*/  DADD R18, R14, R18 ;  /* 0x000000000e127229 */ /* 0x000fc60000000012 */
[----:B------:R-:W-:Y:S02]  /*0a20*/  IMAD.WIDE R14, R3, 0x8, R8 ;  /* 0x00000008030e7825 */ /* 0x000fe400078e0208 */
[----:B------:R-:W3:Y:S04]  /*0a30*/  LDG.E R3, desc[UR4][R26.64+0x90] ;  /* 0x000090041a037981 */ /* 0x000ee8000c1e1900 */
[----:B------:R-:W3:Y:S01]  /*0a40*/  LDG.E.64 R14, desc[UR4][R14.64] ;  /* 0x000000040e0e7981 */ /* 0x000ee2000c1e1b00 */
[----:B------:R-:W-:-:S03]  /*0a50*/  IMAD R25, R20, 0x30, R21 ;  /* 0x0000003014197824 */ /* 0x000fc600078e0215 */
[----:B------:R-:W3:Y:S01]  /*0a60*/  LDG.E R20, desc[UR4][R26.64+0x94] ;  /* 0x000094041a147981 */ /* 0x000ee2000c1e1900 */
[----:B------:R-:W-:Y:S01]  /*0a70*/  IMAD.WIDE R24, R25, 0x8, R8 ;  /* 0x0000000819187825 */ /* 0x000fe200078e0208 */
[----:B--2---:R-:W-:-:S03]  /*0a80*/  DADD R16, R18, R16 ;  /* 0x0000000012107229 */ /* 0x004fc60000000010 */
[----:B------:R-:W-:Y:S02]  /*0a90*/  IMAD R19, R21, 0x30, R22 ;  /* 0x0000003015137824 */ /* 0x000fe400078e0216 */
[----:B------:R-:W2:Y:S02]  /*0aa0*/  LDG.E.64 R24, desc[UR4][R24.64] ;  /* 0x0000000418187981 */ /* 0x000ea4000c1e1b00 */
[----:B------:R-:W-:-:S06]  /*0ab0*/  IMAD.WIDE R18, R19, 0x8, R8 ;  /* 0x0000000813127825 */ /* 0x000fcc00078e0208 */
[----:B------:R-:W2:Y:S01]  /*0ac0*/  LDG.E.64 R18, desc[UR4][R18.64] ;  /* 0x0000000412127981 */ /* 0x000ea2000c1e1b00 */
[----:B----4-:R-:W-:-:S03]  /*0ad0*/  IMAD R21, R22, 0x30, R5 ;  /* 0x0000003016157824 */ /* 0x010fc600078e0205 */
[----:B------:R-:W4:Y:S01]  /*0ae0*/  LDG.E R22, desc[UR4][R26.64+0x9c] ;  /* 0x00009c041a167981 */ /* 0x000f22000c1e1900 */
[----:B-----5:R-:W-:Y:S01]  /*0af0*/  DADD R10, R16, R10 ;  /* 0x00000000100a7229 */ /* 0x020fe2000000000a */
[----:B------:R-:W-:Y:S02]  /*0b00*/  IMAD.WIDE R16, R21, 0x8, R8 ;  /* 0x0000000815107825 */ /* 0x000fe400078e0208 */
[----:B------:R-:W5:Y:S04]  /*0b10*/  LDG.E R21, desc[UR4][R26.64+0x98] ;  /* 0x000098041a157981 */ /* 0x000f68000c1e1900 */
[----:B------:R-:W4:Y:S01]  /*0b20*/  LDG.E.64 R16, desc[UR4][R16.64] ;  /* 0x0000000410107981 */ /* 0x000f22000c1e1b00 */
[----:B------:R-:W-:Y:S01]  /*0b30*/  DADD R6, R10, R6 ;  /* 0x000000000a067229 */ /* 0x000fe20000000006 */
[----:B------:R-:W-:-:S02]  /*0b40*/  IMAD R11, R5, 0x30, R4 ;  /* 0x00000030050b7824 */ /* 0x000fc400078e0204 */
[----:B------:R-:W4:Y:S02]  /*0b50*/  LDG.E R5, desc[UR4][R26.64+0xa0] ;  /* 0x0000a0041a057981 */ /* 0x000f24000c1e1900 */
[----:B------:R-:W-:-:S03]  /*0b60*/  IMAD.WIDE R10, R11, 0x8, R8 ;  /* 0x000000080b0a7825 */ /* 0x000fc600078e0208 */
[----:B------:R-:W-:Y:S02]  /*0b70*/  DADD R12, R6, R12 ;  /* 0x00000000060c7229 */ /* 0x000fe4000000000c */
[----:B------:R-:W4:Y:S04]  /*0b80*/  LDG.E R7, desc[UR4][R26.64+0xa4] ;  /* 0x0000a4041a077981 */ /* 0x000f28000c1e1900 */
[----:B------:R-:W4:Y:S04]  /*0b90*/  LDG.E.64 R10, desc[UR4][R10.64] ;  /* 0x000000040a0a7981 */ /* 0x000f28000c1e1b00 */
[----:B------:R-:W4:Y:S01]  /*0ba0*/  LDG.E R6, desc[UR4][R26.64+0xac] ;  /* 0x0000ac041a067981 */ /* 0x000f22000c1e1900 */
[----:B---3--:R-:W-:-:S03]  /*0bb0*/  IMAD R23, R4, 0x30, R3 ;  /* 0x0000003004177824 */ /* 0x008fc600078e0203 */
[----:B------:R-:W3:Y:S01]  /*0bc0*/  LDG.E R4, desc[UR4][R26.64+0xa8] ;  /* 0x0000a8041a047981 */ /* 0x000ee2000c1e1900 */
[----:B------:R-:W-:Y:S01]  /*0bd0*/  DADD R14, R12, R14 ;  /* 0x000000000c0e7229 */ /* 0x000fe2000000000e */
[----:B------:R-:W-:Y:S02]  /*0be0*/  IMAD.WIDE R12, R23, 0x8, R8 ;  /* 0x00000008170c7825 */ /* 0x000fe400078e0208 */
[----:B------:R-:W3:Y:S04]  /*0bf0*/  LDG.E R23, desc[UR4][R26.64+0xb8] ;  /* 0x0000b8041a177981 */ /* 0x000ee8000c1e1900 */
[----:B------:R-:W3:Y:S01]  /*0c00*/  LDG.E.64 R12, desc[UR4][R12.64] ;  /* 0x000000040c0c7981 */ /* 0x000ee2000c1e1b00 */
[----:B--2---:R-:W-:Y:S01]  /*0c10*/  DADD R24, R14, R24 ;  /* 0x000000000e187229 */ /* 0x004fe20000000018 */
[----:B------:R-:W-:-:S02]  /*0c20*/  IMAD R15, R3, 0x30, R20 ;  /* 0x00000030030f7824 */ /* 0x000fc400078e0214 */
[----:B------:R-:W2:Y:S02]  /*0c30*/  LDG.E R3, desc[UR4][R26.64+0xb0] ;  /* 0x0000b0041a037981 */ /* 0x000ea4000c1e1900 */
[----:B------:R-:W-:-:S03]  /*0c40*/  IMAD.WIDE R14, R15, 0x8, R8 ;  /* 0x000000080f0e7825 */ /* 0x000fc600078e0208 */
[----:B------:R-:W-:Y:S02]  /*0c50*/  DADD R18, R24, R18 ;  /* 0x0000000018127229 */ /* 0x000fe40000000012 */
[----:B------:R-:W2:Y:S04]  /*0c60*/  LDG.E R24, desc[UR4][R26.64+0xb4] ;  /* 0x0000b4041a187981 */ /* 0x000ea8000c1e1900 */
[----:B------:R-:W2:Y:S04]  /*0c70*/  LDG.E.64 R14, desc[UR4][R14.64] ;  /* 0x000000040e0e7981 */ /* 0x000ea8000c1e1b00 */
[----:B------:R-:W2:Y:S01]  /*0c80*/  LDG.E R25, desc[UR4][R26.64+0xbc] ;  /* 0x0000bc041a197981 */ /* 0x000ea2000c1e1900 */
[----:B-----5:R-:W-:Y:S01]  /*0c90*/  IMAD R29, R20, 0x30, R21 ;  /* 0x00000030141d7824 */ /* 0x020fe200078e0215 */
[----:B----4-:R-:W-:-:S03]  /*0ca0*/  DADD R16, R18, R16 ;  /* 0x0000000012107229 */ /* 0x010fc60000000010 */
[----:B------:R-:W-:-:S04]  /*0cb0*/  IMAD.WIDE R18, R29, 0x8, R8 ;  /* 0x000000081d127825 */ /* 0x000fc800078e0208 */
[----:B------:R-:W-:Y:S02]  /*0cc0*/  IMAD R21, R21, 0x30, R22 ;  /* 0x0000003015157824 */ /* 0x000fe400078e0216 */
[----:B------:R-:W4:Y:S02]  /*0cd0*/  LDG.E.64 R18, desc[UR4][R18.64] ;  /* 0x0000000412127981 */ /* 0x000f24000c1e1b00 */
[----:B------:R-:W-:-:S04]  /*0ce0*/  IMAD.WIDE R20, R21, 0x8, R8 ;  /* 0x0000000815147825 */ /* 0x000fc800078e0208 */
[----:B------:R-:W-:Y:S02]  /*0cf0*/  IMAD R29, R22, 0x30, R5 ;  /* 0x00000030161d7824 */ /* 0x000fe400078e0205 */
[----:B------:R-:W5:Y:S02]  /*0d00*/  LDG.E.64 R20, desc[UR4][R20.64] ;  /* 0x0000000414147981 */ /* 0x000f64000c1e1b00 */
[----:B------:R-:W-:Y:S01]  /*0d10*/  IMAD.WIDE R28, R29, 0x8, R8 ;  /* 0x000000081d1c7825 */ /* 0x000fe200078e0208 */
[----:B------:R-:W-:-:S04]  /*0d20*/  DADD R10, R16, R10 ;  /* 0x00000000100a7229 */ /* 0x000fc8000000000a */
[----:B------:R0:W5:Y:S01]  /*0d30*/  LDG.E.64 R26, desc[UR4][R28.64] ;  /* 0x000000041c1a7981 */ /* 0x000162000c1e1b00 */
[----:B------:R-:W-:-:S04]  /*0d40*/  IMAD R17, R5, 0x30, R7 ;  /* 0x0000003005117824 */ /* 0x000fc800078e0207 */
[----:B------:R-:W-:-:S06]  /*0d50*/  IMAD.WIDE R16, R17, 0x8, R8 ;  /* 0x0000000811107825 */ /* 0x000fcc00078e0208 */
[----:B------:R-:W5:Y:S01]  /*0d60*/  LDG.E.64 R16, desc[UR4][R16.64] ;  /* 0x0000000410107981 */ /* 0x000f62000c1e1b00 */
[----:B---3--:R-:W-:Y:S02]  /*0d70*/  IMAD R7, R7, 0x30, R4 ;  /* 0x0000003007077824 */ /* 0x008fe400078e0204 */
[----:B------:R-:W-:Y:S01]  /*0d80*/  IMAD R5, R4, 0x30, R6 ;  /* 0x0000003004057824 */ /* 0x000fe200078e0206 */
[----:B------:R-:W-:Y:S01]  /*0d90*/  DADD R10, R10, R12 ;  /* 0x000000000a0a7229 */ /* 0x000fe2000000000c */
[----:B------:R-:W-:-:S04]  /*0da0*/  IMAD.WIDE R12, R7, 0x8, R8 ;  /* 0x00000008070c7825 */ /* 0x000fc800078e0208 */
[----:B------:R-:W-:Y:S02]  /*0db0*/  IMAD.WIDE R4, R5, 0x8, R8 ;  /* 0x0000000805047825 */ /* 0x000fe400078e0208 */
[----:B------:R-:W3:Y:S02]  /*0dc0*/  LDG.E.64 R12, desc[UR4][R12.64] ;  /* 0x000000040c0c7981 */ /* 0x000ee4000c1e1b00 */
[----:B--2---:R-:W-:Y:S02]  /*0dd0*/  IMAD R7, R6, 0x30, R3 ;  /* 0x0000003006077824 */ /* 0x004fe400078e0203 */
[----:B------:R-:W2:Y:S02]  /*0de0*/  LDG.E.64 R4, desc[UR4][R4.64] ;  /* 0x0000000404047981 */ /* 0x000ea4000c1e1b00 */
[----:B------:R-:W-:-:S04]  /*0df0*/  IMAD.WIDE R6, R7, 0x8, R8 ;  /* 0x0000000807067825 */ /* 0x000fc800078e0208 */
[----:B0-----:R-:W-:Y:S02]  /*0e00*/  IMAD R29, R3, 0x30, R24 ;  /* 0x00000030031d7824 */ /* 0x001fe400078e0218 */
[----:B------:R-:W2:Y:S02]  /*0e10*/  LDG.E.64 R6, desc[UR4][R6.64] ;  /* 0x0000000406067981 */ /* 0x000ea4000c1e1b00 */
[----:B------:R-:W-:Y:S01]  /*0e20*/  IMAD.WIDE R28, R29, 0x8, R8 ;  /* 0x000000081d1c7825 */ /* 0x000fe200078e0208 */
[----:B------:R-:W-:-:S03]  /*0e30*/  DADD R10, R10, R14 ;  /* 0x000000000a0a7229 */ /* 0x000fc6000000000e */
[----:B------:R-:W-:Y:S02]  /*0e40*/  IMAD R15, R24, 0x30, R23 ;  /* 0x00000030180f7824 */ /* 0x000fe400078e0217 */
[----:B------:R-:W2:Y:S02]  /*0e50*/  LDG.E.64 R28, desc[UR4][R28.64] ;  /* 0x000000041c1c7981 */ /* 0x000ea4000c1e1b00 */
[----:B------:R-:W-:-:S04]  /*0e60*/  IMAD.WIDE R14, R15, 0x8, R8 ;  /* 0x000000080f0e7825 */ /* 0x000fc800078e0208 */
[----:B------:R-:W-:Y:S02]  /*0e70*/  IMAD R3, R23, 0x30, R25 ;  /* 0x0000003017037824 */ /* 0x000fe400078e0219 */
[----:B------:R-:W2:Y:S01]  /*0e80*/  LDG.E.64 R14, desc[UR4][R14.64] ;  /* 0x000000040e0e7981 */ /* 0x000ea2000c1e1b00 */
[----:B------:R-:W-:Y:S02]  /*0e90*/  IMAD R25, R25, 0x30, R2 ;  /* 0x0000003019197824 */ /* 0x000fe400078e0202 */
[----:B------:R-:W-:-:S04]  /*0ea0*/  IMAD.WIDE R2, R3, 0x8, R8 ;  /* 0x0000000803027825 */ /* 0x000fc800078e0208 */
[----:B------:R-:W-:Y:S02]  /*0eb0*/  IMAD.WIDE R8, R25, 0x8, R8 ;  /* 0x0000000819087825 */ /* 0x000fe400078e0208 */
[----:B------:R-:W2:Y:S04]  /*0ec0*/  LDG.E.64 R2, desc[UR4][R2.64] ;  /* 0x0000000402027981 */ /* 0x000ea8000c1e1b00 */
[----:B------:R-:W2:Y:S01]  /*0ed0*/  LDG.E.64 R8, desc[UR4][R8.64] ;  /* 0x0000000408087981 */ /* 0x000ea2000c1e1b00 */
[----:B----4-:R-:W-:-:S08]  /*0ee0*/  DADD R10, R10, R18 ;  /* 0x000000000a0a7229 */ /* 0x010fd00000000012 */
[----:B-----5:R-:W-:-:S08]  /*0ef0*/  DADD R10, R10, R20 ;  /* 0x000000000a0a7229 */ /* 0x020fd00000000014 */
[----:B------:R-:W-:-:S08]  /*0f00*/  DADD R10, R10, R26 ;  /* 0x000000000a0a7229 */ /* 0x000fd0000000001a */
[----:B------:R-:W-:Y:S01]  /*0f10*/  DADD R10, R10, R16 ;  /* 0x000000000a0a7229 */ /* 0x000fe20000000010 */
[----:B------:R-:W-:Y:S07]  /*0f20*/  BSSY.RECONVERGENT B0, `(.L_x_40) ;  /* 0x000001a000007945 */ /* 0x000fee0003800200 */
[----:B---3--:R-:W-:Y:S01]  /*0f30*/  DADD R10, R10, R12 ;  /* 0x000000000a0a7229 */ /* 0x008fe2000000000c */
[----:B------:R-:W0:Y:S07]  /*0f40*/  LDC.64 R12, c[0x0][0x398] ;  /* 0x0000e600ff0c7b82 */ /* 0x000e2e0000000a00 */
[----:B--2---:R-:W-:-:S08]  /*0f50*/  DADD R4, R10, R4 ;  /* 0x000000000a047229 */ /* 0x004fd00000000004 */
[----:B------:R-:W-:-:S08]  /*0f60*/  DADD R6, R6, R4 ;  /* 0x0000000006067229 */ /* 0x000fd00000000004 */
[----:B------:R-:W-:-:S08]  /*0f70*/  DADD R6, R6, R28 ;  /* 0x0000000006067229 */ /* 0x000fd0000000001c */
[----:B------:R-:W-:-:S08]  /*0f80*/  DADD R6, R6, R14 ;  /* 0x0000000006067229 */ /* 0x000fd0000000000e */
[----:B------:R-:W-:-:S08]  /*0f90*/  DADD R2, R6, R2 ;  /* 0x0000000006027229 */ /* 0x000fd00000000002 */
[----:B------:R-:W-:-:S06]  /*0fa0*/  DADD R4, R8, R2 ;  /* 0x0000000008047229 */ /* 0x000fcc0000000002 */
[----:B------:R-:W1:Y:S01]  /*0fb0*/  MUFU.RCP64H R3, R5 ;  /* 0x0000000500037308 */ /* 0x000e620000001800 */
[----:B------:R-:W-:-:S06]  /*0fc0*/  MOV R2, 0x1 ;  /* 0x0000000100027802 */ /* 0x000fcc0000000f00 */
[----:B-1----:R-:W-:-:S08]  /*0fd0*/  DFMA R6, -R4, R2, 1 ;  /* 0x3ff000000406742b */ /* 0x002fd00000000102 */
[----:B------:R-:W-:-:S08]  /*0fe0*/  DFMA R6, R6, R6, R6 ;  /* 0x000000060606722b */ /* 0x000fd00000000006 */
[----:B------:R-:W-:-:S08]  /*0ff0*/  DFMA R6, R2, R6, R2 ;  /* 0x000000060206722b */ /* 0x000fd00000000002 */
[----:B------:R-:W-:-:S08]  /*1000*/  DFMA R2, -R4, R6, 1 ;  /* 0x3ff000000402742b */ /* 0x000fd00000000106 */
[----:B------:R-:W-:-:S08]  /*1010*/  DFMA R2, R6, R2, R6 ;  /* 0x000000020602722b */ /* 0x000fd00000000006 */
[----:B------:R-:W-:-:S08]  /*1020*/  DMUL R8, R2, 10000 ;  /* 0x40c3880002087828 */ /* 0x000fd00000000000 */
[----:B------:R-:W-:Y:S01]  /*1030*/  DFMA R10, -R4, R8, 10000 ;  /* 0x40c38800040a742b */ /* 0x000fe20000000108 */
[----:B0-----:R-:W-:-:S07]  /*1040*/  IMAD.WIDE R6, R0, 0x8, R12 ;  /* 0x0000000800067825 */ /* 0x001fce00078e020c */
[----:B------:R-:W-:Y:S01]  /*1050*/  DFMA R2, R2, R10, R8 ;  /* 0x0000000a0202722b */ /* 0x000fe20000000008 */
[----:B------:R0:W-:Y:S09]  /*1060*/  STG.E.64 desc[UR4][R6.64], R4 ;  /* 0x0000000406007986 */ /* 0x0001f2000c101b04 */
[----:B------:R-:W-:-:S05]  /*1070*/  FFMA R8, RZ, R5, R3 ;  /* 0x00000005ff087223 */ /* 0x000fca0000000003 */
[----:B------:R-:W-:-:S13]  /*1080*/  FSETP.GT.AND P0, PT, |R8|, 1.469367938527859385e-39, PT ;  /* 0x001000000800780b */ /* 0x000fda0003f04200 */
[----:B0-----:R-:W-:Y:S05]  /*1090*/  @P0 BRA `(.L_x_41) ;  /* 0x0000000000080947 */ /* 0x001fea0003800000 */
[----:B------:R-:W-:-:S07]  /*10a0*/  MOV R6, 0x10c0 ;  /* 0x000010c000067802 */ /* 0x000fce0000000f00 */
[----:B------:R-:W-:Y:S05]  /*10b0*/  CALL.REL.NOINC `($__internal_2_$__cuda_sm20_div_rn_f64_full) ;  /* 0x0000000000147944 */ /* 0x000fea0003c00000 */
.L_x_41:
[----:B------:R-:W-:Y:S05]  /*10c0*/  BSYNC.RECONVERGENT B0 ;  /* 0x0000000000007941 */ /* 0x000fea0003800200 */
.L_x_40:
[----:B------:R-:W0:Y:S02]  /*10d0*/  LDC.64 R4, c[0x0][0x390] ;  /* 0x0000e400ff047b82 */ /* 0x000e240000000a00 */
[----:B0-----:R-:W-:-:S05]  /*10e0*/  IMAD.WIDE R4, R0, 0x8, R4 ;  /* 0x0000000800047825 */ /* 0x001fca00078e0204 */
[----:B------:R-:W-:Y:S01]  /*10f0*/  STG.E.64 desc[UR4][R4.64], R2 ;  /* 0x0000000204007986 */ /* 0x000fe2000c101b04 */
[----:B------:R-:W-:Y:S05]  /*1100*/  EXIT ;  /* 0x000000000000794d */ /* 0x000fea0003800000 */
        .weak           $__internal_2_$__cuda_sm20_div_rn_f64_full
        .type           $__internal_2_$__cuda_sm20_div_rn_f64_full,@function
        .size           $__internal_2_$__cuda_sm20_div_rn_f64_full,(.L_x_51 - $__internal_2_$__cuda_sm20_div_rn_f64_full)
$__internal_2_$__cuda_sm20_div_rn_f64_full:
[C---:B------:R-:W-:Y:S01]  /*1110*/  FSETP.GEU.AND P0, PT, |R5|.reuse, 1.469367938527859385e-39, PT ;  /* 0x001000000500780b */ /* 0x040fe20003f0e200 */
[----:B------:R-:W-:Y:S01]  /*1120*/  BSSY.RECONVERGENT B1, `(.L_x_42) ;  /* 0x000004b000017945 */ /* 0x000fe20003800200 */
[C---:B------:R-:W-:Y:S02]  /*1130*/  LOP3.LUT R2, R5.reuse, 0x800fffff, RZ, 0xc0, !PT ;  /* 0x800fffff05027812 */ /* 0x040fe400078ec0ff */
[----:B------:R-:W-:Y:S02]  /*1140*/  MOV R8, 0x1 ;  /* 0x0000000100087802 */ /* 0x000fe40000000f00 */
[----:B------:R-:W-:Y:S02]  /*1150*/  LOP3.LUT R3, R2, 0x3ff00000, RZ, 0xfc, !PT ;  /* 0x3ff0000002037812 */ /* 0x000fe400078efcff */
[----:B------:R-:W-:Y:S02]  /*1160*/  MOV R2, R4 ;  /* 0x0000000400027202 */ /* 0x000fe40000000f00 */
[----:B------:R-:W-:-:S02]  /*1170*/  LOP3.LUT R14, R5, 0x7ff00000, RZ, 0xc0, !PT ;  /* 0x7ff00000050e7812 */ /* 0x000fc400078ec0ff */
[----:B------:R-:W-:Y:S01]  /*1180*/  MOV R7, 0x1ca00000 ;  /* 0x1ca0000000077802 */ /* 0x000fe20000000f00 */
[----:B------:R-:W-:Y:S01]  /*1190*/  @!P0 DMUL R2, R4, 8.98846567431157953865e+307 ;  /* 0x7fe0000004028828 */ /* 0x000fe20000000000 */
[----:B------:R-:W-:Y:S02]  /*11a0*/  ISETP.LE.U32.AND P1, PT, R14, 0x40c00000, PT ;  /* 0x40c000000e00780c */ /* 0x000fe40003f23070 */
[----:B------:R-:W-:Y:S02]  /*11b0*/  MOV R17, 0x40c00000 ;  /* 0x40c0000000117802 */ /* 0x000fe40000000f00 */
[----:B------:R-:W-:Y:S01]  /*11c0*/  SEL R12, R7, 0x63400000, !P1 ;  /* 0x63400000070c7807 */ /* 0x000fe20004800000 */
[----:B------:R-:W0:Y:S01]  /*11d0*/  MUFU.RCP64H R9, R3 ;  /* 0x0000000300097308 */ /* 0x000e220000001800 */
[----:B------:R-:W-:Y:S02]  /*11e0*/  MOV R16, R14 ;  /* 0x0000000e00107202 */ /* 0x000fe40000000f00 */
[----:B------:R-:W-:-:S02]  /*11f0*/  IADD3 R18, PT, PT, R17, -0x1, RZ ;  /* 0xffffffff11127810 */ /* 0x000fc40007ffe0ff */
[----:B------:R-:W-:Y:S02]  /*1200*/  @!P0 LOP3.LUT R16, R3, 0x7ff00000, RZ, 0xc0, !PT ;  /* 0x7ff0000003108812 */ /* 0x000fe400078ec0ff */
[----:B------:R-:W-:Y:S02]  /*1210*/  ISETP.GT.U32.AND P0, PT, R18, 0x7feffffe, PT ;  /* 0x7feffffe1200780c */ /* 0x000fe40003f04070 */
[----:B------:R-:W-:-:S04]  /*1220*/  IADD3 R18, PT, PT, R16, -0x1, RZ ;  /* 0xffffffff10127810 */ /* 0x000fc80007ffe0ff */
[----:B------:R-:W-:Y:S01]  /*1230*/  ISETP.GT.U32.OR P0, PT, R18, 0x7feffffe, P0 ;  /* 0x7feffffe1200780c */ /* 0x000fe20000704470 */
[----:B0-----:R-:W-:-:S08]  /*1240*/  DFMA R10, R8, -R2, 1 ;  /* 0x3ff00000080a742b */ /* 0x001fd00000000802 */
[----:B------:R-:W-:-:S08]  /*1250*/  DFMA R10, R10, R10, R10 ;  /* 0x0000000a0a0a722b */ /* 0x000fd0000000000a */
[----:B------:R-:W-:-:S08]  /*1260*/  DFMA R10, R8, R10, R8 ;  /* 0x0000000a080a722b */ /* 0x000fd00000000008 */
[----:B------:R-:W-:-:S08]  /*1270*/  DFMA R8, R10, -R2, 1 ;  /* 0x3ff000000a08742b */ /* 0x000fd00000000802 */
[----:B------:R-:W-:Y:S01]  /*1280*/  DFMA R10, R10, R8, R10 ;  /* 0x000000080a0a722b */ /* 0x000fe2000000000a */
[----:B------:R-:W-:Y:S02]  /*1290*/  LOP3.LUT R9, R12, 0x38800, RZ, 0xfc, !PT ;  /* 0x000388000c097812 */ /* 0x000fe400078efcff */
[----:B------:R-:W-:-:S06]  /*12a0*/  MOV R8, RZ ;  /* 0x000000ff00087202 */ /* 0x000fcc0000000f00 */
[----:B------:R-:W-:-:S08]  /*12b0*/  DMUL R12, R10, R8 ;  /* 0x000000080a0c7228 */ /* 0x000fd00000000000 */
[----:B------:R-:W-:-:S08]  /*12c0*/  DFMA R14, R12, -R2, R8 ;  /* 0x800000020c0e722b */ /* 0x000fd00000000008 */
[----:B------:R-:W-:Y:S01]  /*12d0*/  DFMA R10, R10, R14, R12 ;  /* 0x0000000e0a0a722b */ /* 0x000fe2000000000c */
[----:B------:R-:W-:Y:S10]  /*12e0*/  @P0 BRA `(.L_x_43) ;  /* 0x0000000000740947 */ /* 0x000ff40003800000 */
[----:B------:R-:W-:Y:S02]  /*12f0*/  LOP3.LUT R14, R5, 0x7ff00000, RZ, 0xc0, !PT ;  /* 0x7ff00000050e7812 */ /* 0x000fe400078ec0ff */
[----:B------:R-:W-:Y:S02]  /*1300*/  MOV R12, 0x40c00000 ;  /* 0x40c00000000c7802 */ /* 0x000fe40000000f00 */
[C---:B------:R-:W-:Y:S02]  /*1310*/  IADD3 R13, PT, PT, -R14.reuse, RZ, RZ ;  /* 0x000000ff0e0d7210 */ /* 0x040fe40007ffe1ff */
[----:B------:R-:W-:Y:S02]  /*1320*/  ISETP.LE.U32.AND P0, PT, R14, 0x40c00000, PT ;  /* 0x40c000000e00780c */ /* 0x000fe40003f03070 */
[----:B------:R-:W-:Y:S02]  /*1330*/  VIADDMNMX R12, R13, R12, 0xb9600000, !PT ;  /* 0xb96000000d0c7446 */ /* 0x000fe4000780010c */
[----:B------:R-:W-:-:S02]  /*1340*/  SEL R7, R7, 0x63400000, !P0 ;  /* 0x6340000007077807 */ /* 0x000fc40004000000 */
[----:B------:R-:W-:Y:S02]  /*1350*/  VIMNMX R12, PT, PT, R12, 0x46a00000, PT ;  /* 0x46a000000c0c7848 */ /* 0x000fe40003fe0100 */
[----:B------:R-:W-:Y:S02]  /*1360*/  MOV R14, RZ ;  /* 0x000000ff000e7202 */ /* 0x000fe40000000f00 */
[----:B------:R-:W-:-:S04]  /*1370*/  IADD3 R7, PT, PT, R12, -R7, RZ ;  /* 0x800000070c077210 */ /* 0x000fc80007ffe0ff */
[----:B------:R-:W-:-:S06]  /*1380*/  IADD3 R15, PT, PT, R7, 0x7fe00000, RZ ;  /* 0x7fe00000070f7810 */ /* 0x000fcc0007ffe0ff */
[----:B------:R-:W-:-:S10]  /*1390*/  DMUL R12, R10, R14 ;  /* 0x0000000e0a0c7228 */ /* 0x000fd40000000000 */
[----:B------:R-:W-:-:S13]  /*13a0*/  FSETP.GTU.AND P0, PT, |R13|, 1.469367938527859385e-39, PT ;  /* 0x001000000d00780b */ /* 0x000fda0003f0c200 */
[----:B------:R-:W-:Y:S05]  /*13b0*/  @P0 BRA `(.L_x_44) ;  /* 0x0000000000840947 */ /* 0x000fea0003800000 */
[----:B------:R-:W-:Y:S01]  /*13c0*/  DFMA R2, R10, -R2, R8 ;  /* 0x800000020a02722b */ /* 0x000fe20000000008 */
[----:B------:R-:W-:-:S09]  /*13d0*/  MOV R14, RZ ;  /* 0x000000ff000e7202 */ /* 0x000fd20000000f00 */
[C---:B------:R-:W-:Y:S02]  /*13e0*/  FSETP.NEU.AND P0, PT, R3.reuse, RZ, PT ;  /* 0x000000ff0300720b */ /* 0x040fe40003f0d000 */
[----:B------:R-:W-:-:S04]  /*13f0*/  LOP3.LUT R5, R3, 0x80000000, R5, 0x48, !PT ;  /* 0x8000000003057812 */ /* 0x000fc800078e4805 */
[----:B------:R-:W-:-:S07]  /*1400*/  LOP3.LUT R15, R5, R15, RZ, 0xfc, !PT ;  /* 0x0000000f050f7212 */ /* 0x000fce00078efcff */
[----:B------:R-:W-:Y:S05]  /*1410*/  @!P0 BRA `(.L_x_44) ;  /* 0x00000000006c8947 */ /* 0x000fea0003800000 */
[C---:B------:R-:W-:Y:S02]  /*1420*/  IADD3 R3, PT, PT, -R7.reuse, RZ, RZ ;  /* 0x000000ff07037210 */ /* 0x040fe40007ffe1ff */
[----:B------:R-:W-:Y:S02]  /*1430*/  MOV R2, RZ ;  /* 0x000000ff00027202 */ /* 0x000fe40000000f00 */
[----:B------:R-:W-:-:S04]  /*1440*/  IADD3 R7, PT, PT, -R7, -0x43300000, RZ ;  /* 0xbcd0000007077810 */ /* 0x000fc80007ffe1ff */
[----:B------:R-:W-:Y:S02]  /*1450*/  DFMA R2, R12, -R2, R10 ;  /* 0x800000020c02722b */ /* 0x000fe4000000000a */
[----:B------:R-:W-:-:S08]  /*1460*/  DMUL.RP R10, R10, R14 ;  /* 0x0000000e0a0a7228 */ /* 0x000fd00000008000 */
[----:B------:R-:W-:Y:S02]  /*1470*/  FSETP.NEU.AND P0, PT, |R3|, R7, PT ;  /* 0x000000070300720b */ /* 0x000fe40003f0d200 */
[----:B------:R-:W-:Y:S02]  /*1480*/  LOP3.LUT R5, R11, R5, RZ, 0x3c, !PT ;  /* 0x000000050b057212 */ /* 0x000fe400078e3cff */
[----:B------:R-:W-:Y:S02]  /*1490*/  FSEL R12, R10, R12, !P0 ;  /* 0x0000000c0a0c7208 */ /* 0x000fe40004000000 */
[----:B------:R-:W-:Y:S01]  /*14a0*/  FSEL R13, R5, R13, !P0 ;  /* 0x0000000d050d7208 */ /* 0x000fe20004000000 */
[----:B------:R-:W-:Y:S06]  /*14b0*/  BRA `(.L_x_44) ;  /* 0x0000000000447947 */ /* 0x000fec0003800000 */
.L_x_43:
[----:B------:R-:W-:-:S14]  /*14c0*/  DSETP.NAN.AND P0, PT, R4, R4, PT ;  /* 0x000000040400722a */ /* 0x000fdc0003f08000 */
[----:B------:R-:W-:Y:S05]  /*14d0*/  @P0 BRA `(.L_x_45) ;  /* 0x0000000000340947 */ /* 0x000fea0003800000 */
[----:B------:R-:W-:Y:S02]  /*14e0*/  ISETP.NE.AND P0, PT, R17, R16, PT ;  /* 0x000000101100720c */ /* 0x000fe40003f05270 */
[----:B------:R-:W-:Y:S02]  /*14f0*/  MOV R12, 0x0 ;  /* 0x00000000000c7802 */ /* 0x000fe40000000f00 */
[----:B------:R-:W-:-:S09]  /*1500*/  MOV R13, 0xfff80000 ;  /* 0xfff80000000d7802 */ /* 0x000fd20000000f00 */
[----:B------:R-:W-:Y:S05]  /*1510*/  @!P0 BRA `(.L_x_44) ;  /* 0x00000000002c8947 */ /* 0x000fea0003800000 */
[----:B------:R-:W-:Y:S02]  /*1520*/  ISETP.NE.AND P0, PT, R17, 0x7ff00000, PT ;  /* 0x7ff000001100780c */ /* 0x000fe40003f05270 */
[----:B------:R-:W-:Y:S02]  /*1530*/  LOP3.LUT R4, R5, 0x40c38800, RZ, 0x3c, !PT ;  /* 0x40c3880005047812 */ /* 0x000fe400078e3cff */
[----:B------:R-:W-:Y:S02]  /*1540*/  ISETP.EQ.OR P0, PT, R16, RZ, !P0 ;  /* 0x000000ff1000720c */ /* 0x000fe40004702670 */
[----:B------:R-:W-:-:S11]  /*1550*/  LOP3.LUT R13, R4, 0x80000000, RZ, 0xc0, !PT ;  /* 0x80000000040d7812 */ /* 0x000fd600078ec0ff */
[----:B------:R-:W-:Y:S02]  /*1560*/  @P0 LOP3.LUT R2, R13, 0x7ff00000, RZ, 0xfc, !PT ;  /* 0x7ff000000d020812 */ /* 0x000fe400078efcff */
[----:B------:R-:W-:Y:S02]  /*1570*/  @!P0 MOV R12, RZ ;  /* 0x000000ff000c8202 */ /* 0x000fe40000000f00 */
[----:B------:R-:W-:Y:S02]  /*1580*/  @P0 MOV R12, RZ ;  /* 0x000000ff000c0202 */ /* 0x000fe40000000f00 */
[----:B------:R-:W-:Y:S01]  /*1590*/  @P0 MOV R13, R2 ;  /* 0x00000002000d0202 */ /* 0x000fe20000000f00 */
[----:B------:R-:W-:Y:S06]  /*15a0*/  BRA `(.L_x_44) ;  /* 0x0000000000087947 */ /* 0x000fec0003800000 */
.L_x_45:
[----:B------:R-:W-:Y:S02]  /*15b0*/  LOP3.LUT R13, R5, 0x80000, RZ, 0xfc, !PT ;  /* 0x00080000050d7812 */ /* 0x000fe400078efcff */
[----:B------:R-:W-:-:S07]  /*15c0*/  MOV R12, R4 ;  /* 0x00000004000c7202 */ /* 0x000fce0000000f00 */
.L_x_44:
[----:B------:R-:W-:Y:S05]  /*15d0*/  BSYNC.RECONVERGENT B1 ;  /* 0x0000000000017941 */ /* 0x000fea0003800200 */
.L_x_42:
[----:B------:R-:W-:Y:S01]  /*15e0*/  HFMA2 R7, -RZ, RZ, 0, 0 ;  /* 0x00000000ff077431 */ /* 0x000fe200000001ff */
[----:B------:R-:W-:Y:S02]  /*15f0*/  MOV R2, R12 ;  /* 0x0000000c00027202 */ /* 0x000fe40000000f00 */
[----:B------:R-:W-:Y:S01]  /*1600*/  MOV R3, R13 ;  /* 0x0000000d00037202 */ /* 0x000fe20000000f00 */
[----:B------:R-:W-:Y:S06]  /*1610*/  RET.REL.NODEC R6 `(_Z16calculate_scoresPiPdS0_S0_) ;  /* 0xffffffe806787950 */ /* 0x000fec0003c3ffff */
.L_x_46:
        /* <DEDUP_REMOVED lines=14> */
.L_x_51:


//--------------------- .text._Z14random_shufflePi --------------------------
	.section	.text._Z14random_shufflePi,"ax",@progbits
	.align	128
        .global         _Z14random_shufflePi
        .type           _Z14random_shufflePi,@function
        .size           _Z14random_shufflePi,(.L_x_58 - _Z14random_shufflePi)
        .other          _Z14random_shufflePi,@"STO_CUDA_ENTRY STV_DEFAULT"
_Z14random_shufflePi:
.text._Z14random_shufflePi:
[----:B------:R-:W-:Y:S01]  /*0000*/  LDC R1, c[0x0][0x37c] ;  /* 0x0000df00ff017b82 */ /* 0x000fe20000000800 */
[----:B------:R-:W0:Y:S07]  /*0010*/  S2R R7, SR_CTAID.X ;  /* 0x0000000000077919 */ /* 0x000e2e0000002500 */
[----:B------:R-:W1:Y:S01]  /*0020*/  LDC.64 R2, c[0x0][0x380] ;  /* 0x0000e000ff027b82 */ /* 0x000e620000000a00 */
[----:B------:R-:W2:Y:S01]  /*0030*/  LDCU.64 UR6, c[0x0][0x358] ;  /* 0x00006b00ff0677ac */ /* 0x000ea20008000a00 */
[----:B------:R-:W0:Y:S02]  /*0040*/  S2R R0, SR_TID.X ;  /* 0x0000000000007919 */ /* 0x000e240000002100 */
[----:B0-----:R-:W-:-:S04]  /*0050*/  IMAD R7, R7, 0x20, R0 ;  /* 0x0000002007077824 */ /* 0x001fc800078e0200 */
[----:B------:R-:W-:-:S04]  /*0060*/  IMAD R5, R7, 0x30, RZ ;  /* 0x0000003007057824 */ /* 0x000fc800078e02ff */
[----:B-1----:R-:W-:Y:S01]  /*0070*/  IMAD.WIDE R2, R5, 0x4, R2 ;  /* 0x0000000405027825 */ /* 0x002fe200078e0202 */
[----:B------:R-:W-:-:S06]  /*0080*/  CS2R R4, SR_CLOCKLO ;  /* 0x0000000000047805 */ /* 0x000fcc0000015000 */
[----:B------:R-:W-:Y:S01]  /*0090*/  IADD3 R0, P0, PT, R7, R4, RZ ;  /* 0x0000000407007210 */ /* 0x000fe20007f1e0ff */
[----:B------:R-:W-:-:S03]  /*00a0*/  UMOV UR4, 0x6a788e ;  /* 0x006a788e00047882 */ /* 0x000fc60000000000 */
[----:B------:R-:W-:Y:S02]  /*00b0*/  LEA.HI.X.SX32 R5, R7, R5, 0x1, P0 ;  /* 0x0000000507057211 */ /* 0x000fe400000f0eff */
[----:B------:R-:W-:Y:S02]  /*00c0*/  LOP3.LUT R0, R0, 0xaad26b49, RZ, 0x3c, !PT ;  /* 0xaad26b4900007812 */ /* 0x000fe400078e3cff */
[----:B------:R-:W-:-:S03]  /*00d0*/  LOP3.LUT R5, R5, 0xf7dcefdd, RZ, 0x3c, !PT ;  /* 0xf7dcefdd05057812 */ /* 0x000fc600078e3cff */
[----:B------:R-:W-:-:S04]  /*00e0*/  IMAD R12, R0, 0x4182bed5, RZ ;  /* 0x4182bed5000c7824 */ /* 0x000fc800078e02ff */
[C---:B------:R-:W-:Y:S01]  /*00f0*/  IMAD R15, R5.reuse, -0x658354e5, R12 ;  /* 0x9a7cab1b050f7824 */ /* 0x040fe200078e020c */
[C---:B------:R-:W-:Y:S01]  /*0100*/  LOP3.LUT R18, R12.reuse, 0x159a55e5, RZ, 0x3c, !PT ;  /* 0x159a55e50c127812 */ /* 0x040fe200078e3cff */
[----:B------:R-:W-:Y:S02]  /*0110*/  IMAD R5, R5, -0x658354e5, RZ ;  /* 0x9a7cab1b05057824 */ /* 0x000fe400078e02ff */
[C---:B------:R-:W-:Y:S02]  /*0120*/  VIADD R0, R12.reuse, 0x583f19 ;  /* 0x00583f190c007836 */ /* 0x040fe40000000000 */
[----:B------:R-:W-:Y:S01]  /*0130*/  VIADD R12, R12, 0x75bcd15 ;  /* 0x075bcd150c0c7836 */ /* 0x000fe20000000000 */
[----:B------:R-:W-:Y:S01]  /*0140*/  LOP3.LUT R6, R5, 0x5491333, RZ, 0x3c, !PT ;  /* 0x0549133305067812 */ /* 0x000fe200078e3cff */
[----:B------:R-:W-:Y:S02]  /*0150*/  VIADD R15, R15, 0x6a788e ;  /* 0x006a788e0f0f7836 */ /* 0x000fe40000000000 */
[----:B--2---:R-:W-:-:S07]  /*0160*/  VIADD R13, R5, 0x1f123bb5 ;  /* 0x1f123bb5050d7836 */ /* 0x004fce0000000000 */
.L_x_47:
[----:B0-----:R-:W-:Y:S01]  /*0170*/  SHF.R.U32.HI R5, RZ, 0x2, R12 ;  /* 0x00000002ff057819 */ /* 0x001fe2000001160c */
[----:B------:R-:W-:Y:S01]  /*0180*/  IMAD.SHL.U32 R7, R0, 0x10, RZ ;  /* 0x0000001000077824 */ /* 0x000fe200078e00ff */
[----:B------:R-:W-:Y:S01]  /*0190*/  SHF.R.U32.HI R9, RZ, 0x2, R18 ;  /* 0x00000002ff097819 */ /* 0x000fe20000011612 */
[----:B------:R-:W-:Y:S01]  /*01a0*/  IMAD.MOV.U32 R14, RZ, RZ, 0x2f800000 ;  /* 0x2f800000ff0e7424 */ /* 0x000fe200078e00ff */
[----:B------:R-:W-:Y:S02]  /*01b0*/  LOP3.LUT R5, R5, R12, RZ, 0x3c, !PT ;  /* 0x0000000c05057212 */ /* 0x000fe400078e3cff */
[----:B------:R-:W-:-:S03]  /*01c0*/  LOP3.LUT R9, R9, R18, RZ, 0x3c, !PT ;  /* 0x0000001209097212 */ /* 0x000fc600078e3cff */
[----:B------:R-:W-:-:S05]  /*01d0*/  IMAD.SHL.U32 R4, R5, 0x2, RZ ;  /* 0x0000000205047824 */ /* 0x000fca00078e00ff */
[----:B------:R-:W-:-:S04]  /*01e0*/  LOP3.LUT R4, R0, R7, R4, 0x96, !PT ;  /* 0x0000000700047212 */ /* 0x000fc800078e9604 */
[----:B------:R-:W-:Y:S01]  /*01f0*/  LOP3.LUT R18, R4, R5, RZ, 0x3c, !PT ;  /* 0x0000000504127212 */ /* 0x000fe200078e3cff */
[----:B------:R-:W-:-:S04]  /*0200*/  IMAD.SHL.U32 R5, R9, 0x2, RZ ;  /* 0x0000000209057824 */ /* 0x000fc800078e00ff */
[----:B------:R-:W-:-:S05]  /*0210*/  IMAD.SHL.U32 R4, R18, 0x10, RZ ;  /* 0x0000001012047824 */ /* 0x000fca00078e00ff */
[----:B------:R-:W-:Y:S01]  /*0220*/  LOP3.LUT R5, R9, R5, R4, 0x96, !PT ;  /* 0x0000000509057212 */ /* 0x000fe200078e9604 */
[----:B------:R-:W-:-:S03]  /*0230*/  IMAD.IADD R4, R18, 0x1, R15 ;  /* 0x0000000112047824 */ /* 0x000fc600078e020f */
[----:B------:R-:W-:-:S04]  /*0240*/  LOP3.LUT R16, R5, R18, RZ, 0x3c, !PT ;  /* 0x0000001205107212 */ /* 0x000fc800078e3cff */
[----:B------:R-:W-:-:S04]  /*0250*/  IADD3 R5, PT, PT, R15, 0x587c5, R16 ;  /* 0x000587c50f057810 */ /* 0x000fc80007ffe010 */
[----:B------:R-:W-:Y:S02]  /*0260*/  I2FP.F32.U32 R7, R5 ;  /* 0x0000000500077245 */ /* 0x000fe40000201000 */
[----:B------:R-:W-:-:S03]  /*0270*/  I2FP.F32.U32 R5, R4 ;  /* 0x0000000400057245 */ /* 0x000fc60000201000 */
[-C--:B------:R-:W-:Y:S02]  /*0280*/  FFMA R7, R7, R14.reuse, 1.1641532182693481445e-10 ;  /* 0x2f00000007077423 */ /* 0x080fe4000000000e */
[----:B------:R-:W-:Y:S02]  /*0290*/  FFMA R5, R5, R14, 1.1641532182693481445e-10 ;  /* 0x2f00000005057423 */ /* 0x000fe4000000000e */
[----:B------:R-:W-:Y:S02]  /*02a0*/  FMUL R20, R7, 48 ;  /* 0x4240000007147820 */ /* 0x000fe40000400000 */
[----:B------:R-:W-:Y:S02]  /*02b0*/  FMUL R12, R5, 48 ;  /* 0x42400000050c7820 */ /* 0x000fe40000400000 */
[----:B------:R-:W0:Y:S08]  /*02c0*/  F2I.TRUNC.NTZ R9, R20 ;  /* 0x0000001400097305 */ /* 0x000e30000020f100 */
[----:B------:R-:W1:Y:S01]  /*02d0*/  F2I.TRUNC.NTZ R11, R12 ;  /* 0x0000000c000b7305 */ /* 0x000e62000020f100 */
[----:B0-----:R-:W-:-:S05]  /*02e0*/  IMAD.WIDE R8, R9, 0x4, R2 ;  /* 0x0000000409087825 */ /* 0x001fca00078e0202 */
[----:B------:R-:W2:Y:S01]  /*02f0*/  LDG.E R17, desc[UR6][R8.64] ;  /* 0x0000000608117981 */ /* 0x000ea2000c1e1900 */
[----:B-1----:R-:W-:-:S05]  /*0300*/  IMAD.WIDE R10, R11, 0x4, R2 ;  /* 0x000000040b0a7825 */ /* 0x002fca00078e0202 */
[----:B------:R-:W3:Y:S01]  /*0310*/  LDG.E R19, desc[UR6][R10.64] ;  /* 0x000000060a137981 */ /* 0x000ee2000c1e1900 */
[----:B------:R-:W-:-:S04]  /*0320*/  SHF.R.U32.HI R4, RZ, 0x2, R13 ;  /* 0x00000002ff047819 */ /* 0x000fc8000001160d */
[----:B------:R-:W-:Y:S01]  /*0330*/  LOP3.LUT R4, R4, R13, RZ, 0x3c, !PT ;  /* 0x0000000d04047212 */ /* 0x000fe200078e3cff */
[----:B------:R-:W-:-:S04]  /*0340*/  IMAD.SHL.U32 R5, R16, 0x10, RZ ;  /* 0x0000001010057824 */ /* 0x000fc800078e00ff */
[----:B------:R-:W-:Y:S01]  /*0350*/  IMAD.SHL.U32 R7, R4, 0x2, RZ ;  /* 0x0000000204077824 */ /* 0x000fe200078e00ff */
[----:B------:R-:W-:-:S04]  /*0360*/  SHF.R.U32.HI R13, RZ, 0x2, R6 ;  /* 0x00000002ff0d7819 */ /* 0x000fc80000011606 */
[----:B------:R-:W-:Y:S02]  /*0370*/  LOP3.LUT R5, R16, R5, R7, 0x96, !PT ;  /* 0x0000000510057212 */ /* 0x000fe400078e9607 */
[----:B------:R-:W-:Y:S02]  /*0380*/  LOP3.LUT R13, R13, R6, RZ, 0x3c, !PT ;  /* 0x000000060d0d7212 */ /* 0x000fe400078e3cff */
[----:B------:R-:W-:-:S03]  /*0390*/  LOP3.LUT R20, R5, R4, RZ, 0x3c, !PT ;  /* 0x0000000405147212 */ /* 0x000fc600078e3cff */
[----:B------:R-:W-:Y:S02]  /*03a0*/  IMAD.SHL.U32 R5, R13, 0x2, RZ ;  /* 0x000000020d057824 */ /* 0x000fe400078e00ff */
[----:B------:R-:W-:-:S05]  /*03b0*/  IMAD.SHL.U32 R4, R20, 0x10, RZ ;  /* 0x0000001014047824 */ /* 0x000fca00078e00ff */
[----:B------:R-:W-:-:S04]  /*03c0*/  LOP3.LUT R5, R13, R5, R4, 0x96, !PT ;  /* 0x000000050d057212 */ /* 0x000fc800078e9604 */
[----:B------:R-:W-:Y:S02]  /*03d0*/  LOP3.LUT R12, R5, R20, RZ, 0x3c, !PT ;  /* 0x00000014050c7212 */ /* 0x000fe400078e3cff */
[C---:B------:R-:W-:Y:S02]  /*03e0*/  IADD3 R4, PT, PT, R15.reuse, 0xb0f8a, R20 ;  /* 0x000b0f8a0f047810 */ /* 0x040fe40007ffe014 */
        /* <DEDUP_REMOVED lines=9> */
[----:B0-----:R-:W-:-:S04]  /*0480*/  IMAD.WIDE R4, R13, 0x4, R2 ;  /* 0x000000040d047825 */ /* 0x001fc800078e0202 */
[----:B-1----:R-:W-:Y:S01]  /*0490*/  IMAD.WIDE R6, R7, 0x4, R2 ;  /* 0x0000000407067825 */ /* 0x002fe200078e0202 */
[----:B--2---:R-:W-:Y:S04]  /*04a0*/  STG.E desc[UR6][R10.64], R17 ;  /* 0x000000110a007986 */ /* 0x004fe8000c101906 */
[----:B---3--:R0:W-:Y:S04]  /*04b0*/  STG.E desc[UR6][R8.64], R19 ;  /* 0x0000001308007986 */ /* 0x0081e8000c101906 */
[----:B------:R-:W2:Y:S04]  /*04c0*/  LDG.E R21, desc[UR6][R4.64] ;  /* 0x0000000604157981 */ /* 0x000ea8000c1e1900 */
        /* <DEDUP_REMOVED lines=9> */
[----:B0-----:R-:W-:Y:S02]  /*0560*/  IMAD.SHL.U32 R8, R27, 0x2, RZ ;  /* 0x000000021b087824 */ /* 0x001fe400078e00ff */
[----:B------:R-:W-:-:S05]  /*0570*/  IMAD.SHL.U32 R0, R18, 0x10, RZ ;  /* 0x0000001012007824 */ /* 0x000fca00078e00ff */
[----:B------:R-:W-:-:S04]  /*0580*/  LOP3.LUT R13, R27, R8, R0, 0x96, !PT ;  /* 0x000000081b0d7212 */ /* 0x000fc800078e9600 */
[----:B------:R-:W-:Y:S02]  /*0590*/  LOP3.LUT R13, R13, R18, RZ, 0x3c, !PT ;  /* 0x000000120d0d7212 */ /* 0x000fe400078e3cff */
[C---:B------:R-:W-:Y:S02]  /*05a0*/  IADD3 R0, PT, PT, R15.reuse, 0x161f14, R18 ;  /* 0x00161f140f007810 */ /* 0x040fe40007ffe012 */
[----:B------:R-:W-:Y:S02]  /*05b0*/  IADD3 R8, PT, PT, R15, 0x1ba6d9, R13 ;  /* 0x001ba6d90f087810 */ /* 0x000fe40007ffe00d */
        /* <DEDUP_REMOVED lines=10> */
[----:B--2---:R0:W-:Y:S04]  /*0660*/  STG.E desc[UR6][R6.64], R21 ;  /* 0x0000001506007986 */ /* 0x0041e8000c101906 */
        /* <DEDUP_REMOVED lines=10> */
[----:B0-----:R-:W-:-:S03]  /*0710*/  LOP3.LUT R6, R0, R25, RZ, 0x3c, !PT ;  /* 0x0000001900067212 */ /* 0x001fc600078e3cff */
[----:B-1----:R-:W-:Y:S02]  /*0720*/  IMAD.SHL.U32 R4, R27, 0x2, RZ ;  /* 0x000000021b047824 */ /* 0x002fe400078e00ff */
        /* <DEDUP_REMOVED lines=19> */
[----:B------:R-:W-:-:S04]  /*0860*/  UIADD3 UR4, UPT, UPT, UR4, 0x2c3e28, URZ ;  /* 0x002c3e2804047890 */ /* 0x000fc8000fffe0ff */
[----:B------:R-:W-:Y:S01]  /*0870*/  UISETP.NE.AND UP0, UPT, UR4, 0x27d626e, UPT ;  /* 0x027d626e0400788c */ /* 0x000fe2000bf05270 */
[----:B------:R-:W-:Y:S01]  /*0880*/  VIADD R15, R15, 0x2c3e28 ;  /* 0x002c3e280f0f7836 */ /* 0x000fe20000000000 */
[----:B--2---:R0:W-:Y:S04]  /*0890*/  STG.E desc[UR6][R20.64], R25 ;  /* 0x0000001914007986 */ /* 0x0041e8000c101906 */
[----:B---3--:R0:W-:Y:S03]  /*08a0*/  STG.E desc[UR6][R4.64], R23 ;  /* 0x0000001704007986 */ /* 0x0081e6000c101906 */
[----:B------:R-:W-:Y:S05]  /*08b0*/  BRA.U UP0, `(.L_x_47) ;  /* 0xfffffff9002c7547 */ /* 0x000fea000b83ffff */
[----:B------:R-:W-:Y:S05]  /*08c0*/  EXIT ;  /* 0x000000000000794d */ /* 0x000fea0003800000 */
.L_x_48:
        /* <DEDUP_REMOVED lines=11> */
.L_x_58:


//--------------------- .nv.global.init           --------------------------
	.section	.nv.global.init,"aw",@progbits
	.align	4
.nv.global.init:
	.type		mrg32k3aM1SubSeq,@object
	.size		mrg32k3aM1SubSeq,(mrg32k3aM2SubSeq - mrg32k3aM1SubSeq)
mrg32k3aM1SubSeq:
        /*0000*/ 	.byte	0x0b, 0xcc, 0xee, 0x04, 0x73, 0x29, 0x8b, 0x6f, 0xf6, 0x53, 0x03, 0xf6, 0x23, 0xf6, 0xea, 0xda
        /* <DEDUP_REMOVED lines=125> */
	.type		mrg32k3aM2SubSeq,@object
	.size		mrg32k3aM2SubSeq,(mrg32k3aM1 - mrg32k3aM2SubSeq)
mrg32k3aM2SubSeq:
        /* <DEDUP_REMOVED lines=126> */
	.type		mrg32k3aM1,@object
	.size		mrg32k3aM1,(mrg32k3aM1Seq - mrg32k3aM1)
mrg32k3aM1:
        /* <DEDUP_REMOVED lines=144> */
	.type		mrg32k3aM1Seq,@object
	.size		mrg32k3aM1Seq,(mrg32k3aM2 - mrg32k3aM1Seq)
mrg32k3aM1Seq:
        /* <DEDUP_REMOVED lines=144> */
	.type		mrg32k3aM2,@object
	.size		mrg32k3aM2,(mrg32k3aM2Seq - mrg32k3aM2)
mrg32k3aM2:
        /* <DEDUP_REMOVED lines=144> */
	.type		mrg32k3aM2Seq,@object
	.size		mrg32k3aM2Seq,(precalc_xorwow_matrix - mrg32k3aM2Seq)
mrg32k3aM2Seq:
        /* <DEDUP_REMOVED lines=144> */
	.type		precalc_xorwow_matrix,@object
	.size		precalc_xorwow_matrix,(precalc_xorwow_offset_matrix - precalc_xorwow_matrix)
precalc_xorwow_matrix:
        /* <DEDUP_REMOVED lines=6400> */
	.type		precalc_xorwow_offset_matrix,@object
	.size		precalc_xorwow_offset_matrix,(.L_1 - precalc_xorwow_offset_matrix)
precalc_xorwow_offset_matrix:
        /* <DEDUP_REMOVED lines=6400> */
.L_1:


//--------------------- .nv.shared.reserved.0     --------------------------
	.section	.nv.shared.reserved.0,"aw",@nobits
	.weak		__nv_reservedSMEM_offset_0_alias
	.size		__nv_reservedSMEM_offset_0_alias, 0, 64
	.other		__nv_reservedSMEM_offset_0_alias,@"STO_CUDA_RESERVED_SHARED STV_DEFAULT"
__nv_reservedSMEM_offset_0_alias:
	.zero		0
	.zero		64


//--------------------- .nv.constant0._Z8fit_sortPiPd --------------------------
	.section	.nv.constant0._Z8fit_sortPiPd,"a",@progbits
	.sectionflags	@""
	.align	4
.nv.constant0._Z8fit_sortPiPd:
	.zero		912


//--------------------- .nv.constant0._Z9migrationPi --------------------------
	.section	.nv.constant0._Z9migrationPi,"a",@progbits
	.sectionflags	@""
	.align	4
.nv.constant0._Z9migrationPi:
	.zero		904


//--------------------- .nv.constant0._Z8mutationPi --------------------------
	.section	.nv.constant0._Z8mutationPi,"a",@progbits
	.sectionflags	@""
	.align	4
.nv.constant0._Z8mutationPi:
	.zero		904


//--------------------- .nv.constant0._Z12genetic_stepPiPdS0_ --------------------------
	.section	.nv.constant0._Z12genetic_stepPiPdS0_,"a",@progbits
	.sectionflags	@""
	.align	4
.nv.constant0._Z12genetic_stepPiPdS0_:
	.zero		920


//--------------------- .nv.constant0._Z13parallel_swapPiii --------------------------
	.section	.nv.constant0._Z13parallel_swapPiii,"a",@progbits
	.sectionflags	@""
	.align	4
.nv.constant0._Z13parallel_swapPiii:
	.zero		912


//--------------------- .nv.constant0._Z16calculate_scoresPiPdS0_S0_ --------------------------
	.section	.nv.constant0._Z16calculate_scoresPiPdS0_S0_,"a",@progbits
	.sectionflags	@""
	.align	4
.nv.constant0._Z16calculate_scoresPiPdS0_S0_:
	.zero		928


//--------------------- .nv.constant0._Z14random_shufflePi --------------------------
	.section	.nv.constant0._Z14random_shufflePi,"a",@progbits
	.sectionflags	@""
	.align	4
.nv.constant0._Z14random_shufflePi:
	.zero		904


//--------------------- SYMBOLS --------------------------

	.type		.nv.reservedSmem.offset0,@object
	.size		.nv.reservedSmem.offset0,0x4
